// auto-generated by cutlass_sweep.gemm — config: {"arch": "sm_90", "cluster_m": 1, "cluster_n": 1, "dtype": "int8", "dtype_b": "int8", "layout": "nt", "stages": 0, "tile_k": 128, "tile_m": 512, "tile_n": 8}
#include "cutlass/cutlass.h"
#include "cutlass/gemm/collective/collective_builder.hpp"
#include "cutlass/gemm/device/gemm_universal_adapter.h"
#include "cutlass/gemm/kernel/gemm_universal.hpp"
#include "cutlass/epilogue/collective/collective_builder.hpp"

using ElemA = int8_t;
using ElemB = int8_t;
using ElemCD = int8_t;
using Acc  = int32_t;
using TileShape    = cute::Shape<cute::_512, cute::_8, cute::_128>;
using ClusterShape = cute::Shape<cute::_1, cute::_1, cute::_1>;

using CollectiveEpilogue = typename cutlass::epilogue::collective::CollectiveBuilder<
    cutlass::arch::Sm90, cutlass::arch::OpClassTensorOp,
    TileShape, ClusterShape,
    cutlass::epilogue::collective::EpilogueTileAuto,
    Acc, Acc,
    ElemCD, cutlass::layout::RowMajor, 128 / cutlass::sizeof_bits<ElemCD>::value,
    ElemCD, cutlass::layout::RowMajor, 128 / cutlass::sizeof_bits<ElemCD>::value,
    cutlass::epilogue::collective::EpilogueScheduleAuto
  >::CollectiveOp;

using CollectiveMainloop = typename cutlass::gemm::collective::CollectiveBuilder<
    cutlass::arch::Sm90, cutlass::arch::OpClassTensorOp,
    ElemA, cutlass::layout::RowMajor, 128 / cutlass::sizeof_bits<ElemA>::value,
    ElemB, cutlass::layout::ColumnMajor, 128 / cutlass::sizeof_bits<ElemB>::value,
    Acc,
    TileShape, ClusterShape,
    cutlass::gemm::collective::StageCountAutoCarveout<static_cast<int>(sizeof(typename CollectiveEpilogue::SharedStorage))>,
    cutlass::gemm::collective::KernelScheduleAuto
  >::CollectiveOp;

using GemmKernel = cutlass::gemm::kernel::GemmUniversal<
    cute::Shape<int,int,int,int>,
    CollectiveMainloop,
    CollectiveEpilogue
>;
using Gemm = cutlass::gemm::device::GemmUniversalAdapter<GemmKernel>;

// Force the device kernel symbol into the cubin without needing a host main.
auto* _anchor = &cutlass::device_kernel<GemmKernel>;


// ===== COMPILED SASS (sm_90a) =====

	.target	sm_90a

	.elftype	@"ET_EXEC"


//--------------------- .note.nv.tkinfo           --------------------------
	.section	.note.nv.tkinfo,"",@"SHT_NOTE"
	.sectionflags	@"SHF_NOTE_NV_TKINFO"
	.tkinfo
        /*0018*/ 	.word	0x00000002
        /*0030*/ 	.string	""
        /*0030*/ 	.string	"ptxas"
        /*0030*/ 	.string	"Cuda compilation tools, release 13.0, V13.0.88"
        /*0030*/ 	.string	"Build cuda_13.0.r13.0/compiler.36424714_0"
        /*0030*/ 	.string	"-arch sm_90a -m 64 "



//--------------------- .note.nv.cuinfo           --------------------------
	.section	.note.nv.cuinfo,"",@"SHT_NOTE"
	.sectionflags	@"SHF_NOTE_NV_CUINFO"
        /*0018*/ 	.short	0x0002
        /*001a*/ 	.short	0x005a
        /*001c*/ 	.short	0x0082
	.zero		2


//--------------------- .nv.info                  --------------------------
	.section	.nv.info,"",@"SHT_CUDA_INFO"
	.align	4


	//----- nvinfo : EIATTR_REGCOUNT
	.align		4
        /*0000*/ 	.byte	0x04, 0x2f
        /*0002*/ 	.short	(.L_15 - .L_14)
	.align		4
.L_14:
        /*0004*/ 	.word	index@(_ZN7cutlass13device_kernelINS_4gemm6kernel13GemmUniversalIN4cute5tupleIJiiiiEEENS1_10collective13CollectiveMmaINS1_34MainloopSm90TmaGmmaWarpSpecializedILi3ENS5_IJNS4_1CILi1EEESB_SB_EEENS1_35KernelTmaWarpSpecializedCooperativeEEENS5_IJNSA_ILi512EEENSA_ILi8EEENSA_ILi128EEEEEEaNS5_IJlSB_lEEEaSJ_NS4_8TiledMMAINS4_8MMA_AtomIJNS4_4SM904GMMA25MMA_64x8x32_S32S8S8_SS_TNEEEENS4_6LayoutINS5_IJNSA_ILi2EEESB_SB_EEENS5_IJSB_NSA_ILi0EEEST_EEEEENS5_IJNS4_10UnderscoreESW_SW_EEEEENS4_13SM90_TMA_LOADENS4_14ComposedLayoutINS4_7SwizzleILi3ELi4ELi3EEENS4_18smem_ptr_flag_bitsILi8EEENSQ_INS5_IJSG_SH_EEENS5_IJSH_SB_EEEEEEEvNS4_8identityESZ_S18_vS19_EENS_8epilogue10collective6detail29Sm90TmaWarpSpecializedAdapterINS1C_15DefaultEpilogueIaSJ_SJ_NS1B_6thread17LinearCombinationIaLi1EiiLNS1G_9ScaleType4KindE0ELNS_15FloatRoundStyleE2EaEENS1_15EpilogueDefaultEEEEEvvEEEEvNT_6ParamsE)
        /*0008*/ 	.word	0x000000a8


	//----- nvinfo : EIATTR_FRAME_SIZE
	.align		4
.L_15:
        /*000c*/ 	.byte	0x04, 0x11
        /*000e*/ 	.short	(.L_17 - .L_16)
	.align		4
.L_16:
        /*0010*/ 	.word	index@(_ZN7cutlass13device_kernelINS_4gemm6kernel13GemmUniversalIN4cute5tupleIJiiiiEEENS1_10collective13CollectiveMmaINS1_34MainloopSm90TmaGmmaWarpSpecializedILi3ENS5_IJNS4_1CILi1EEESB_SB_EEENS1_35KernelTmaWarpSpecializedCooperativeEEENS5_IJNSA_ILi512EEENSA_ILi8EEENSA_ILi128EEEEEEaNS5_IJlSB_lEEEaSJ_NS4_8TiledMMAINS4_8MMA_AtomIJNS4_4SM904GMMA25MMA_64x8x32_S32S8S8_SS_TNEEEENS4_6LayoutINS5_IJNSA_ILi2EEESB_SB_EEENS5_IJSB_NSA_ILi0EEEST_EEEEENS5_IJNS4_10UnderscoreESW_SW_EEEEENS4_13SM90_TMA_LOADENS4_14ComposedLayoutINS4_7SwizzleILi3ELi4ELi3EEENS4_18smem_ptr_flag_bitsILi8EEENSQ_INS5_IJSG_SH_EEENS5_IJSH_SB_EEEEEEEvNS4_8identityESZ_S18_vS19_EENS_8epilogue10collective6detail29Sm90TmaWarpSpecializedAdapterINS1C_15DefaultEpilogueIaSJ_SJ_NS1B_6thread17LinearCombinationIaLi1EiiLNS1G_9ScaleType4KindE0ELNS_15FloatRoundStyleE2EaEENS1_15EpilogueDefaultEEEEEvvEEEEvNT_6ParamsE)
        /*0014*/ 	.word	0x00000000


	//----- nvinfo : EIATTR_MIN_STACK_SIZE
	.align		4
.L_17:
        /*0018*/ 	.byte	0x04, 0x12
        /*001a*/ 	.short	(.L_19 - .L_18)
	.align		4
.L_18:
        /*001c*/ 	.word	index@(_ZN7cutlass13device_kernelINS_4gemm6kernel13GemmUniversalIN4cute5tupleIJiiiiEEENS1_10collective13CollectiveMmaINS1_34MainloopSm90TmaGmmaWarpSpecializedILi3ENS5_IJNS4_1CILi1EEESB_SB_EEENS1_35KernelTmaWarpSpecializedCooperativeEEENS5_IJNSA_ILi512EEENSA_ILi8EEENSA_ILi128EEEEEEaNS5_IJlSB_lEEEaSJ_NS4_8TiledMMAINS4_8MMA_AtomIJNS4_4SM904GMMA25MMA_64x8x32_S32S8S8_SS_TNEEEENS4_6LayoutINS5_IJNSA_ILi2EEESB_SB_EEENS5_IJSB_NSA_ILi0EEEST_EEEEENS5_IJNS4_10UnderscoreESW_SW_EEEEENS4_13SM90_TMA_LOADENS4_14ComposedLayoutINS4_7SwizzleILi3ELi4ELi3EEENS4_18smem_ptr_flag_bitsILi8EEENSQ_INS5_IJSG_SH_EEENS5_IJSH_SB_EEEEEEEvNS4_8identityESZ_S18_vS19_EENS_8epilogue10collective6detail29Sm90TmaWarpSpecializedAdapterINS1C_15DefaultEpilogueIaSJ_SJ_NS1B_6thread17LinearCombinationIaLi1EiiLNS1G_9ScaleType4KindE0ELNS_15FloatRoundStyleE2EaEENS1_15EpilogueDefaultEEEEEvvEEEEvNT_6ParamsE)
        /*0020*/ 	.word	0x00000000
.L_19:


//--------------------- .nv.compat                --------------------------
	.section	.nv.compat,"",@"SHT_CUDA_COMPAT_INFO"
	.align	4
        /*0000*/ 	.byte	0x02, 0x09, 0x01, 0x00, 0x02, 0x02, 0x04, 0x00, 0x02, 0x05, 0x05, 0x00, 0x03, 0x07, 0x01, 0x01
        /*0010*/ 	.byte	0x02, 0x03, 0x01, 0x00, 0x02, 0x06, 0x01, 0x00, 0x04, 0x0b, 0x08, 0x00, 0x00, 0x00, 0x00, 0x00
        /*0020*/ 	.byte	0x00, 0x00, 0x00, 0x00


//--------------------- .nv.info._ZN7cutlass13device_kernelINS_4gemm6kernel13GemmUniversalIN4cute5tupleIJiiiiEEENS1_10collective13CollectiveMmaINS1_34MainloopSm90TmaGmmaWarpSpecializedILi3ENS5_IJNS4_1CILi1EEESB_SB_EEENS1_35KernelTmaWarpSpecializedCooperativeEEENS5_IJNSA_ILi512EEENSA_ILi8EEENSA_ILi128EEEEEEaNS5_IJlSB_lEEEaSJ_NS4_8TiledMMAINS4_8MMA_AtomIJNS4_4SM904GMMA25MMA_64x8x32_S32S8S8_SS_TNEEEENS4_6LayoutINS5_IJNSA_ILi2EEESB_SB_EEENS5_IJSB_NSA_ILi0EEEST_EEEEENS5_IJNS4_10UnderscoreESW_SW_EEEEENS4_13SM90_TMA_LOADENS4_14ComposedLayoutINS4_7SwizzleILi3ELi4ELi3EEENS4_18smem_ptr_flag_bitsILi8EEENSQ_INS5_IJSG_SH_EEENS5_IJSH_SB_EEEEEEEvNS4_8identityESZ_S18_vS19_EENS_8epilogue10collective6detail29Sm90TmaWarpSpecializedAdapterINS1C_15DefaultEpilogueIaSJ_SJ_NS1B_6thread17LinearCombinationIaLi1EiiLNS1G_9ScaleType4KindE0ELNS_15FloatRoundStyleE2EaEENS1_15EpilogueDefaultEEEEEvvEEEEvNT_6ParamsE --------------------------
	.section	.nv.info._ZN7cutlass13device_kernelINS_4gemm6kernel13GemmUniversalIN4cute5tupleIJiiiiEEENS1_10collective13CollectiveMmaINS1_34MainloopSm90TmaGmmaWarpSpecializedILi3ENS5_IJNS4_1CILi1EEESB_SB_EEENS1_35KernelTmaWarpSpecializedCooperativeEEENS5_IJNSA_ILi512EEENSA_ILi8EEENSA_ILi128EEEEEEaNS5_IJlSB_lEEEaSJ_NS4_8TiledMMAINS4_8MMA_AtomIJNS4_4SM904GMMA25MMA_64x8x32_S32S8S8_SS_TNEEEENS4_6LayoutINS5_IJNSA_ILi2EEESB_SB_EEENS5_IJSB_NSA_ILi0EEEST_EEEEENS5_IJNS4_10UnderscoreESW_SW_EEEEENS4_13SM90_TMA_LOADENS4_14ComposedLayoutINS4_7SwizzleILi3ELi4ELi3EEENS4_18smem_ptr_flag_bitsILi8EEENSQ_INS5_IJSG_SH_EEENS5_IJSH_SB_EEEEEEEvNS4_8identityESZ_S18_vS19_EENS_8epilogue10collective6detail29Sm90TmaWarpSpecializedAdapterINS1C_15DefaultEpilogueIaSJ_SJ_NS1B_6thread17LinearCombinationIaLi1EiiLNS1G_9ScaleType4KindE0ELNS_15FloatRoundStyleE2EaEENS1_15EpilogueDefaultEEEEEvvEEEEvNT_6ParamsE,"",@"SHT_CUDA_INFO"
	.sectionflags	@""
	.align	4


	//----- nvinfo : EIATTR_CUDA_API_VERSION
	.align		4
        /*0000*/ 	.byte	0x04, 0x37
        /*0002*/ 	.short	(.L_21 - .L_20)
.L_20:
        /*0004*/ 	.word	0x00000082


	//----- nvinfo : EIATTR_KPARAM_INFO
	.align		4
.L_21:
        /*0008*/ 	.byte	0x04, 0x17
        /*000a*/ 	.short	(.L_23 - .L_22)
.L_22:
        /*000c*/ 	.word	0x00000000
        /*0010*/ 	.short	0x0000
        /*0012*/ 	.short	0x0070
        /*0014*/ 	.byte	0x00, 0xf0, 0x01, 0x10


	//----- nvinfo : EIATTR_SPARSE_MMA_MASK
	.align		4
.L_23:
        /*0018*/ 	.byte	0x03, 0x50
        /*001a*/ 	.short	0x0000


	//----- nvinfo : EIATTR_MAXREG_COUNT
	.align		4
        /*001c*/ 	.byte	0x03, 0x1b
        /*001e*/ 	.short	0x00a8


	//----- nvinfo : EIATTR_NUM_BARRIERS
	.align		4
        /*0020*/ 	.byte	0x02, 0x4c
        /*0022*/ 	.byte	0x01
	.zero		1


	//----- nvinfo : EIATTR_EXTERNS
	.align		4
        /*0024*/ 	.byte	0x04, 0x0f
        /*0026*/ 	.short	(.L_25 - .L_24)


	//   ....[0]....
	.align		4
.L_24:
        /*0028*/ 	.word	index@(__assertfail)


	//----- nvinfo : EIATTR_MERCURY_ISA_VERSION
	.align		4
.L_25:
        /*002c*/ 	.byte	0x03, 0x5f
        /*002e*/ 	.short	0x0101


	//----- nvinfo : EIATTR_INT_WARP_WIDE_INSTR_OFFSETS
	.align		4
        /*0030*/ 	.byte	0x04, 0x31
        /*0032*/ 	.short	(.L_27 - .L_26)


	//   ....[0]....
.L_26:
        /*0034*/ 	.word	0x00000390


	//   ....[1]....
        /*0038*/ 	.word	0x000003c0


	//   ....[2]....
        /*003c*/ 	.word	0x000004a0


	//----- nvinfo : EIATTR_COOP_GROUP_MASK_REGIDS
	.align		4
.L_27:
        /*0040*/ 	.byte	0x04, 0x29
        /*0042*/ 	.short	(.L_29 - .L_28)


	//   ....[0]....
.L_28:
        /*0044*/ 	.word	0xffffffff


	//   ....[1]....
        /*0048*/ 	.word	0xffffffff


	//   ....[2]....
        /*004c*/ 	.word	0xffffffff


	//   ....[3]....
        /*0050*/ 	.word	0xffffffff


	//   ....[4]....
        /*0054*/ 	.word	0xffffffff


	//----- nvinfo : EIATTR_COOP_GROUP_INSTR_OFFSETS
	.align		4
.L_29:
        /*0058*/ 	.byte	0x04, 0x28
        /*005a*/ 	.short	(.L_31 - .L_30)


	//   ....[0]....
.L_30:
        /*005c*/ 	.word	0x00000060


	//   ....[1]....
        /*0060*/ 	.word	0x00000070


	//   ....[2]....
        /*0064*/ 	.word	0x00000130


	//   ....[3]....
        /*0068*/ 	.word	0x000002a0


	//   ....[4]....
        /*006c*/ 	.word	0x00000f90


	//----- nvinfo : EIATTR_REG_RECONFIG
	.align		4
.L_31:
        /*0070*/ 	.byte	0x01, 0x54
	.zero		2


	//----- nvinfo : EIATTR_SYSCALL_OFFSETS
	.align		4
        /*0074*/ 	.byte	0x04, 0x46
        /*0076*/ 	.short	(.L_33 - .L_32)


	//   ....[0]....
.L_32:
        /*0078*/ 	.word	0x00001150


	//----- nvinfo : EIATTR_MBARRIER_INSTR_OFFSETS
	.align		4
.L_33:
        /*007c*/ 	.byte	0x04, 0x39
        /*007e*/ 	.short	(.L_35 - .L_34)


	//   ....[0]....
.L_34:
        /*0080*/ 	.word	0x00000230
        /*0084*/ 	.word	0x000000ff
        /*0088*/ 	.word	0x00000000
        /*008c*/ 	.short	0x0100
        /*008e*/ 	.byte	0x08
	.zero		1


	//   ....[1]....
        /*0090*/ 	.word	0x00000240
        /*0094*/ 	.word	0x000000ff
        /*0098*/ 	.word	0x00000018
        /*009c*/ 	.short	0x0100
        /*009e*/ 	.byte	0x08
	.zero		1


	//   ....[2]....
        /*00a0*/ 	.word	0x00000250
        /*00a4*/ 	.word	0x000000ff
        /*00a8*/ 	.word	0x00000008
        /*00ac*/ 	.short	0x0100
        /*00ae*/ 	.byte	0x08
	.zero		1


	//   ....[3]....
        /*00b0*/ 	.word	0x00000260
        /*00b4*/ 	.word	0x000000ff
        /*00b8*/ 	.word	0x00000020
        /*00bc*/ 	.short	0x0100
        /*00be*/ 	.byte	0x08
	.zero		1


	//   ....[4]....
        /*00c0*/ 	.word	0x00000270
        /*00c4*/ 	.word	0x000000ff
        /*00c8*/ 	.word	0x00000010
        /*00cc*/ 	.short	0x0100
        /*00ce*/ 	.byte	0x08
	.zero		1


	//   ....[5]....
        /*00d0*/ 	.word	0x00000280
        /*00d4*/ 	.word	0x000000ff
        /*00d8*/ 	.word	0x00000028
        /*00dc*/ 	.short	0x0100
        /*00de*/ 	.byte	0x08
	.zero		1


	//   ....[6]....
        /*00e0*/ 	.word	0x00000510
        /*00e4*/ 	.word	0x000000ff
        /*00e8*/ 	.word	0x00000040
        /*00ec*/ 	.short	0x0100
        /*00ee*/ 	.byte	0x06
	.zero		1


	//   ....[7]....
        /*00f0*/ 	.word	0x00000570
        /*00f4*/ 	.word	0x000000ff
        /*00f8*/ 	.word	0x00000048
        /*00fc*/ 	.short	0x0100
        /*00fe*/ 	.byte	0x06
	.zero		1


	//   ....[8]....
        /*0100*/ 	.word	0x00001210
        /*0104*/ 	.word	0x00000003
        /*0108*/ 	.word	0x00000000
        /*010c*/ 	.short	0x010a
        /*010e*/ 	.byte	0x3f
	.zero		1


	//   ....[9]....
        /*0110*/ 	.word	0x00001250
        /*0114*/ 	.word	0x00000003
        /*0118*/ 	.word	0x00000000
        /*011c*/ 	.short	0x010a
        /*011e*/ 	.byte	0x3f
	.zero		1


	//   ....[10]....
        /*0120*/ 	.word	0x00001ab0
        /*0124*/ 	.word	0x00000004
        /*0128*/ 	.word	0x00000000
        /*012c*/ 	.short	0x010a
        /*012e*/ 	.byte	0x3f
	.zero		1


	//   ....[11]....
        /*0130*/ 	.word	0x00001af0
        /*0134*/ 	.word	0x00000004
        /*0138*/ 	.word	0x00000000
        /*013c*/ 	.short	0x010a
        /*013e*/ 	.byte	0x3f
	.zero		1


	//   ....[12]....
        /*0140*/ 	.word	0x00002200
        /*0144*/ 	.word	0x00000003
        /*0148*/ 	.word	0x00000000
        /*014c*/ 	.short	0x0101
        /*014e*/ 	.byte	0x3f
	.zero		1


	//   ....[13]....
        /*0150*/ 	.word	0x000023e0
        /*0154*/ 	.word	0x00000000
        /*0158*/ 	.word	0x00000000
        /*015c*/ 	.short	0x0101
        /*015e*/ 	.byte	0x3f
	.zero		1


	//   ....[14]....
        /*0160*/ 	.word	0x00004ad0
        /*0164*/ 	.word	0x0000000e
        /*0168*/ 	.word	0x00000018
        /*016c*/ 	.short	0x010a
        /*016e*/ 	.byte	0x3f
	.zero		1


	//   ....[15]....
        /*0170*/ 	.word	0x00004e60
        /*0174*/ 	.word	0x00000005
        /*0178*/ 	.word	0x00000048
        /*017c*/ 	.short	0x0101
        /*017e*/ 	.byte	0x3f
	.zero		1


	//   ....[16]....
        /*0180*/ 	.word	0x000055b0
        /*0184*/ 	.word	0x00000007
        /*0188*/ 	.word	0x00000000
        /*018c*/ 	.short	0x010a
        /*018e*/ 	.byte	0x3f
	.zero		1


	//   ....[17]....
        /*0190*/ 	.word	0x00005630
        /*0194*/ 	.word	0x00000006
        /*0198*/ 	.word	0x00000000
        /*019c*/ 	.short	0x010a
        /*019e*/ 	.byte	0x3f
	.zero		1


	//   ....[18]....
        /*01a0*/ 	.word	0x000056c0
        /*01a4*/ 	.word	0x00000003
        /*01a8*/ 	.word	0x00000000
        /*01ac*/ 	.short	0x010a
        /*01ae*/ 	.byte	0x3f
	.zero		1


	//   ....[19]....
        /*01b0*/ 	.word	0x00005720
        /*01b4*/ 	.word	0x00000003
        /*01b8*/ 	.word	0x00000000
        /*01bc*/ 	.short	0x010a
        /*01be*/ 	.byte	0x3f
	.zero		1


	//   ....[20]....
        /*01c0*/ 	.word	0x00005770
        /*01c4*/ 	.word	0x00000004
        /*01c8*/ 	.word	0x00000000
        /*01cc*/ 	.short	0x010a
        /*01ce*/ 	.byte	0x3f
	.zero		1


	//   ....[21]....
        /*01d0*/ 	.word	0x00005840
        /*01d4*/ 	.word	0x0000000e
        /*01d8*/ 	.word	0x00000018
        /*01dc*/ 	.short	0x010a
        /*01de*/ 	.byte	0x3f
	.zero		1


	//   ....[22]....
        /*01e0*/ 	.word	0x00005910
        /*01e4*/ 	.word	0x00000007
        /*01e8*/ 	.word	0x00000000
        /*01ec*/ 	.short	0x010a
        /*01ee*/ 	.byte	0x3f
	.zero		1


	//   ....[23]....
        /*01f0*/ 	.word	0x00005960
        /*01f4*/ 	.word	0x00000006
        /*01f8*/ 	.word	0x00000000
        /*01fc*/ 	.short	0x010a
        /*01fe*/ 	.byte	0x3f
	.zero		1


	//----- nvinfo : EIATTR_NUM_MBARRIERS
	.align		4
.L_35:
        /*0200*/ 	.byte	0x03, 0x38
        /*0202*/ 	.short	0x0008


	//----- nvinfo : EIATTR_EXIT_INSTR_OFFSETS
	.align		4
        /*0204*/ 	.byte	0x04, 0x1c
        /*0206*/ 	.short	(.L_37 - .L_36)


	//   ....[0]....
.L_36:
        /*0208*/ 	.word	0x000005c0


	//   ....[1]....
        /*020c*/ 	.word	0x00000e90


	//   ....[2]....
        /*0210*/ 	.word	0x00004140


	//   ....[3]....
        /*0214*/ 	.word	0x00004770


	//   ....[4]....
        /*0218*/ 	.word	0x00005710


	//----- nvinfo : EIATTR_MAX_THREADS
	.align		4
.L_37:
        /*021c*/ 	.byte	0x04, 0x05
        /*021e*/ 	.short	(.L_39 - .L_38)
.L_38:
        /*0220*/ 	.word	0x00000180
        /*0224*/ 	.word	0x00000001
        /*0228*/ 	.word	0x00000001


	//----- nvinfo : EIATTR_CRS_STACK_SIZE
	.align		4
.L_39:
        /*022c*/ 	.byte	0x04, 0x1e
        /*022e*/ 	.short	(.L_41 - .L_40)
.L_40:
        /*0230*/ 	.word	0x00000000


	//----- nvinfo : EIATTR_CBANK_PARAM_SIZE
	.align		4
.L_41:
        /*0234*/ 	.byte	0x03, 0x19
        /*0236*/ 	.short	0x0470


	//----- nvinfo : EIATTR_PARAM_CBANK
	.align		4
        /*0238*/ 	.byte	0x04, 0x0a
        /*023a*/ 	.short	(.L_43 - .L_42)
	.align		4
.L_42:
        /*023c*/ 	.word	index@(.nv.constant0._ZN7cutlass13device_kernelINS_4gemm6kernel13GemmUniversalIN4cute5tupleIJiiiiEEENS1_10collective13CollectiveMmaINS1_34MainloopSm90TmaGmmaWarpSpecializedILi3ENS5_IJNS4_1CILi1EEESB_SB_EEENS1_35KernelTmaWarpSpecializedCooperativeEEENS5_IJNSA_ILi512EEENSA_ILi8EEENSA_ILi128EEEEEEaNS5_IJlSB_lEEEaSJ_NS4_8TiledMMAINS4_8MMA_AtomIJNS4_4SM904GMMA25MMA_64x8x32_S32S8S8_SS_TNEEEENS4_6LayoutINS5_IJNSA_ILi2EEESB_SB_EEENS5_IJSB_NSA_ILi0EEEST_EEEEENS5_IJNS4_10UnderscoreESW_SW_EEEEENS4_13SM90_TMA_LOADENS4_14ComposedLayoutINS4_7SwizzleILi3ELi4ELi3EEENS4_18smem_ptr_flag_bitsILi8EEENSQ_INS5_IJSG_SH_EEENS5_IJSH_SB_EEEEEEEvNS4_8identityESZ_S18_vS19_EENS_8epilogue10collective6detail29Sm90TmaWarpSpecializedAdapterINS1C_15DefaultEpilogueIaSJ_SJ_NS1B_6thread17LinearCombinationIaLi1EiiLNS1G_9ScaleType4KindE0ELNS_15FloatRoundStyleE2EaEENS1_15EpilogueDefaultEEEEEvvEEEEvNT_6ParamsE)
        /*0240*/ 	.short	0x0210
        /*0242*/ 	.short	0x0470


	//----- nvinfo : EIATTR_SW_WAR
	.align		4
.L_43:
        /*0244*/ 	.byte	0x04, 0x36
        /*0246*/ 	.short	(.L_45 - .L_44)
.L_44:
        /*0248*/ 	.word	0x00000008
.L_45:


//--------------------- .nv.callgraph             --------------------------
	.section	.nv.callgraph,"",@"SHT_CUDA_CALLGRAPH"
	.align	4
	.sectionentsize	8
	.align		4
        /*0000*/ 	.word	0x00000000
	.align		4
        /*0004*/ 	.word	0xffffffff
	.align		4
        /*0008*/ 	.word	index@(_ZN7cutlass13device_kernelINS_4gemm6kernel13GemmUniversalIN4cute5tupleIJiiiiEEENS1_10collective13CollectiveMmaINS1_34MainloopSm90TmaGmmaWarpSpecializedILi3ENS5_IJNS4_1CILi1EEESB_SB_EEENS1_35KernelTmaWarpSpecializedCooperativeEEENS5_IJNSA_ILi512EEENSA_ILi8EEENSA_ILi128EEEEEEaNS5_IJlSB_lEEEaSJ_NS4_8TiledMMAINS4_8MMA_AtomIJNS4_4SM904GMMA25MMA_64x8x32_S32S8S8_SS_TNEEEENS4_6LayoutINS5_IJNSA_ILi2EEESB_SB_EEENS5_IJSB_NSA_ILi0EEEST_EEEEENS5_IJNS4_10UnderscoreESW_SW_EEEEENS4_13SM90_TMA_LOADENS4_14ComposedLayoutINS4_7SwizzleILi3ELi4ELi3EEENS4_18smem_ptr_flag_bitsILi8EEENSQ_INS5_IJSG_SH_EEENS5_IJSH_SB_EEEEEEEvNS4_8identityESZ_S18_vS19_EENS_8epilogue10collective6detail29Sm90TmaWarpSpecializedAdapterINS1C_15DefaultEpilogueIaSJ_SJ_NS1B_6thread17LinearCombinationIaLi1EiiLNS1G_9ScaleType4KindE0ELNS_15FloatRoundStyleE2EaEENS1_15EpilogueDefaultEEEEEvvEEEEvNT_6ParamsE)
	.align		4
        /*000c*/ 	.word	index@(__assertfail)
	.align		4
        /*0010*/ 	.word	0x00000000
	.align		4
        /*0014*/ 	.word	0xfffffffe
	.align		4
        /*0018*/ 	.word	0x00000000
	.align		4
        /*001c*/ 	.word	0xfffffffd
	.align		4
        /*0020*/ 	.word	0x00000000
	.align		4
        /*0024*/ 	.word	0xfffffffc


//--------------------- .nv.constant4             --------------------------
	.section	.nv.constant4,"a",@progbits
	.align	8
	.align		8
.nv.constant4:
        /*0000*/ 	.dword	__assertfail
	.align		8
        /*0008*/ 	.dword	__unnamed_1
	.align		8
        /*0010*/ 	.dword	_ZN40_INTERNAL_a4707a6d_4_k_cu_48cb4909_100234cuda3std3__45__cpo5beginE
	.align		8
        /*0018*/ 	.dword	_ZN40_INTERNAL_a4707a6d_4_k_cu_48cb4909_100234cuda3std3__45__cpo3endE
	.align		8
        /*0020*/ 	.dword	_ZN40_INTERNAL_a4707a6d_4_k_cu_48cb4909_100234cuda3std3__45__cpo6cbeginE
	.align		8
        /*0028*/ 	.dword	_ZN40_INTERNAL_a4707a6d_4_k_cu_48cb4909_100234cuda3std3__45__cpo4cendE
	.align		8
        /*0030*/ 	.dword	_ZN40_INTERNAL_a4707a6d_4_k_cu_48cb4909_100234cuda3std3__442_GLOBAL__N__a4707a6d_4_k_cu_48cb4909_100236ignoreE
	.align		8
        /*0038*/ 	.dword	_ZN40_INTERNAL_a4707a6d_4_k_cu_48cb4909_100234cuda3std3__419piecewise_constructE
	.align		8
        /*0040*/ 	.dword	_ZN40_INTERNAL_a4707a6d_4_k_cu_48cb4909_100234cuda3std3__48in_placeE
	.align		8
        /*0048*/ 	.dword	_ZN40_INTERNAL_a4707a6d_4_k_cu_48cb4909_100234cuda3std6ranges3__45__cpo4swapE
	.align		8
        /*0050*/ 	.dword	_ZN40_INTERNAL_a4707a6d_4_k_cu_48cb4909_100234cuda3std6ranges3__45__cpo9iter_moveE
	.align		8
        /*0058*/ 	.dword	_ZN40_INTERNAL_a4707a6d_4_k_cu_48cb4909_100234cute7productE
	.align		8
        /*0060*/ 	.dword	_ZN40_INTERNAL_a4707a6d_4_k_cu_48cb4909_100234cute1_E
	.align		8
        /*0068*/ 	.dword	$str$22
	.align		8
        /*0070*/ 	.dword	$str$23


//--------------------- .text._ZN7cutlass13device_kernelINS_4gemm6kernel13GemmUniversalIN4cute5tupleIJiiiiEEENS1_10collective13CollectiveMmaINS1_34MainloopSm90TmaGmmaWarpSpecializedILi3ENS5_IJNS4_1CILi1EEESB_SB_EEENS1_35KernelTmaWarpSpecializedCooperativeEEENS5_IJNSA_ILi512EEENSA_ILi8EEENSA_ILi128EEEEEEaNS5_IJlSB_lEEEaSJ_NS4_8TiledMMAINS4_8MMA_AtomIJNS4_4SM904GMMA25MMA_64x8x32_S32S8S8_SS_TNEEEENS4_6LayoutINS5_IJNSA_ILi2EEESB_SB_EEENS5_IJSB_NSA_ILi0EEEST_EEEEENS5_IJNS4_10UnderscoreESW_SW_EEEEENS4_13SM90_TMA_LOADENS4_14ComposedLayoutINS4_7SwizzleILi3ELi4ELi3EEENS4_18smem_ptr_flag_bitsILi8EEENSQ_INS5_IJSG_SH_EEENS5_IJSH_SB_EEEEEEEvNS4_8identityESZ_S18_vS19_EENS_8epilogue10collective6detail29Sm90TmaWarpSpecializedAdapterINS1C_15DefaultEpilogueIaSJ_SJ_NS1B_6thread17LinearCombinationIaLi1EiiLNS1G_9ScaleType4KindE0ELNS_15FloatRoundStyleE2EaEENS1_15EpilogueDefaultEEEEEvvEEEEvNT_6ParamsE --------------------------
	.section	.text._ZN7cutlass13device_kernelINS_4gemm6kernel13GemmUniversalIN4cute5tupleIJiiiiEEENS1_10collective13CollectiveMmaINS1_34MainloopSm90TmaGmmaWarpSpecializedILi3ENS5_IJNS4_1CILi1EEESB_SB_EEENS1_35KernelTmaWarpSpecializedCooperativeEEENS5_IJNSA_ILi512EEENSA_ILi8EEENSA_ILi128EEEEEEaNS5_IJlSB_lEEEaSJ_NS4_8TiledMMAINS4_8MMA_AtomIJNS4_4SM904GMMA25MMA_64x8x32_S32S8S8_SS_TNEEEENS4_6LayoutINS5_IJNSA_ILi2EEESB_SB_EEENS5_IJSB_NSA_ILi0EEEST_EEEEENS5_IJNS4_10UnderscoreESW_SW_EEEEENS4_13SM90_TMA_LOADENS4_14ComposedLayoutINS4_7SwizzleILi3ELi4ELi3EEENS4_18smem_ptr_flag_bitsILi8EEENSQ_INS5_IJSG_SH_EEENS5_IJSH_SB_EEEEEEEvNS4_8identityESZ_S18_vS19_EENS_8epilogue10collective6detail29Sm90TmaWarpSpecializedAdapterINS1C_15DefaultEpilogueIaSJ_SJ_NS1B_6thread17LinearCombinationIaLi1EiiLNS1G_9ScaleType4KindE0ELNS_15FloatRoundStyleE2EaEENS1_15EpilogueDefaultEEEEEvvEEEEvNT_6ParamsE,"ax",@progbits
	.align	128
.text._ZN7cutlass13device_kernelINS_4gemm6kernel13GemmUniversalIN4cute5tupleIJiiiiEEENS1_10collective13CollectiveMmaINS1_34MainloopSm90TmaGmmaWarpSpecializedILi3ENS5_IJNS4_1CILi1EEESB_SB_EEENS1_35KernelTmaWarpSpecializedCooperativeEEENS5_IJNSA_ILi512EEENSA_ILi8EEENSA_ILi128EEEEEEaNS5_IJlSB_lEEEaSJ_NS4_8TiledMMAINS4_8MMA_AtomIJNS4_4SM904GMMA25MMA_64x8x32_S32S8S8_SS_TNEEEENS4_6LayoutINS5_IJNSA_ILi2EEESB_SB_EEENS5_IJSB_NSA_ILi0EEEST_EEEEENS5_IJNS4_10UnderscoreESW_SW_EEEEENS4_13SM90_TMA_LOADENS4_14ComposedLayoutINS4_7SwizzleILi3ELi4ELi3EEENS4_18smem_ptr_flag_bitsILi8EEENSQ_INS5_IJSG_SH_EEENS5_IJSH_SB_EEEEEEEvNS4_8identityESZ_S18_vS19_EENS_8epilogue10collective6detail29Sm90TmaWarpSpecializedAdapterINS1C_15DefaultEpilogueIaSJ_SJ_NS1B_6thread17LinearCombinationIaLi1EiiLNS1G_9ScaleType4KindE0ELNS_15FloatRoundStyleE2EaEENS1_15EpilogueDefaultEEEEEvvEEEEvNT_6ParamsE:
        .type           _ZN7cutlass13device_kernelINS_4gemm6kernel13GemmUniversalIN4cute5tupleIJiiiiEEENS1_10collective13CollectiveMmaINS1_34MainloopSm90TmaGmmaWarpSpecializedILi3ENS5_IJNS4_1CILi1EEESB_SB_EEENS1_35KernelTmaWarpSpecializedCooperativeEEENS5_IJNSA_ILi512EEENSA_ILi8EEENSA_ILi128EEEEEEaNS5_IJlSB_lEEEaSJ_NS4_8TiledMMAINS4_8MMA_AtomIJNS4_4SM904GMMA25MMA_64x8x32_S32S8S8_SS_TNEEEENS4_6LayoutINS5_IJNSA_ILi2EEESB_SB_EEENS5_IJSB_NSA_ILi0EEEST_EEEEENS5_IJNS4_10UnderscoreESW_SW_EEEEENS4_13SM90_TMA_LOADENS4_14ComposedLayoutINS4_7SwizzleILi3ELi4ELi3EEENS4_18smem_ptr_flag_bitsILi8EEENSQ_INS5_IJSG_SH_EEENS5_IJSH_SB_EEEEEEEvNS4_8identityESZ_S18_vS19_EENS_8epilogue10collective6detail29Sm90TmaWarpSpecializedAdapterINS1C_15DefaultEpilogueIaSJ_SJ_NS1B_6thread17LinearCombinationIaLi1EiiLNS1G_9ScaleType4KindE0ELNS_15FloatRoundStyleE2EaEENS1_15EpilogueDefaultEEEEEvvEEEEvNT_6ParamsE,@function
        .size           _ZN7cutlass13device_kernelINS_4gemm6kernel13GemmUniversalIN4cute5tupleIJiiiiEEENS1_10collective13CollectiveMmaINS1_34MainloopSm90TmaGmmaWarpSpecializedILi3ENS5_IJNS4_1CILi1EEESB_SB_EEENS1_35KernelTmaWarpSpecializedCooperativeEEENS5_IJNSA_ILi512EEENSA_ILi8EEENSA_ILi128EEEEEEaNS5_IJlSB_lEEEaSJ_NS4_8TiledMMAINS4_8MMA_AtomIJNS4_4SM904GMMA25MMA_64x8x32_S32S8S8_SS_TNEEEENS4_6LayoutINS5_IJNSA_ILi2EEESB_SB_EEENS5_IJSB_NSA_ILi0EEEST_EEEEENS5_IJNS4_10UnderscoreESW_SW_EEEEENS4_13SM90_TMA_LOADENS4_14ComposedLayoutINS4_7SwizzleILi3ELi4ELi3EEENS4_18smem_ptr_flag_bitsILi8EEENSQ_INS5_IJSG_SH_EEENS5_IJSH_SB_EEEEEEEvNS4_8identityESZ_S18_vS19_EENS_8epilogue10collective6detail29Sm90TmaWarpSpecializedAdapterINS1C_15DefaultEpilogueIaSJ_SJ_NS1B_6thread17LinearCombinationIaLi1EiiLNS1G_9ScaleType4KindE0ELNS_15FloatRoundStyleE2EaEENS1_15EpilogueDefaultEEEEEvvEEEEvNT_6ParamsE,(.L_x_76 - _ZN7cutlass13device_kernelINS_4gemm6kernel13GemmUniversalIN4cute5tupleIJiiiiEEENS1_10collective13CollectiveMmaINS1_34MainloopSm90TmaGmmaWarpSpecializedILi3ENS5_IJNS4_1CILi1EEESB_SB_EEENS1_35KernelTmaWarpSpecializedCooperativeEEENS5_IJNSA_ILi512EEENSA_ILi8EEENSA_ILi128EEEEEEaNS5_IJlSB_lEEEaSJ_NS4_8TiledMMAINS4_8MMA_AtomIJNS4_4SM904GMMA25MMA_64x8x32_S32S8S8_SS_TNEEEENS4_6LayoutINS5_IJNSA_ILi2EEESB_SB_EEENS5_IJSB_NSA_ILi0EEEST_EEEEENS5_IJNS4_10UnderscoreESW_SW_EEEEENS4_13SM90_TMA_LOADENS4_14ComposedLayoutINS4_7SwizzleILi3ELi4ELi3EEENS4_18smem_ptr_flag_bitsILi8EEENSQ_INS5_IJSG_SH_EEENS5_IJSH_SB_EEEEEEEvNS4_8identityESZ_S18_vS19_EENS_8epilogue10collective6detail29Sm90TmaWarpSpecializedAdapterINS1C_15DefaultEpilogueIaSJ_SJ_NS1B_6thread17LinearCombinationIaLi1EiiLNS1G_9ScaleType4KindE0ELNS_15FloatRoundStyleE2EaEENS1_15EpilogueDefaultEEEEEvvEEEEvNT_6ParamsE)
        .other          _ZN7cutlass13device_kernelINS_4gemm6kernel13GemmUniversalIN4cute5tupleIJiiiiEEENS1_10collective13CollectiveMmaINS1_34MainloopSm90TmaGmmaWarpSpecializedILi3ENS5_IJNS4_1CILi1EEESB_SB_EEENS1_35KernelTmaWarpSpecializedCooperativeEEENS5_IJNSA_ILi512EEENSA_ILi8EEENSA_ILi128EEEEEEaNS5_IJlSB_lEEEaSJ_NS4_8TiledMMAINS4_8MMA_AtomIJNS4_4SM904GMMA25MMA_64x8x32_S32S8S8_SS_TNEEEENS4_6LayoutINS5_IJNSA_ILi2EEESB_SB_EEENS5_IJSB_NSA_ILi0EEEST_EEEEENS5_IJNS4_10UnderscoreESW_SW_EEEEENS4_13SM90_TMA_LOADENS4_14ComposedLayoutINS4_7SwizzleILi3ELi4ELi3EEENS4_18smem_ptr_flag_bitsILi8EEENSQ_INS5_IJSG_SH_EEENS5_IJSH_SB_EEEEEEEvNS4_8identityESZ_S18_vS19_EENS_8epilogue10collective6detail29Sm90TmaWarpSpecializedAdapterINS1C_15DefaultEpilogueIaSJ_SJ_NS1B_6thread17LinearCombinationIaLi1EiiLNS1G_9ScaleType4KindE0ELNS_15FloatRoundStyleE2EaEENS1_15EpilogueDefaultEEEEEvvEEEEvNT_6ParamsE,@"STO_CUDA_ENTRY STV_DEFAULT"
_ZN7cutlass13device_kernelINS_4gemm6kernel13GemmUniversalIN4cute5tupleIJiiiiEEENS1_10collective13CollectiveMmaINS1_34MainloopSm90TmaGmmaWarpSpecializedILi3ENS5_IJNS4_1CILi1EEESB_SB_EEENS1_35KernelTmaWarpSpecializedCooperativeEEENS5_IJNSA_ILi512EEENSA_ILi8EEENSA_ILi128EEEEEEaNS5_IJlSB_lEEEaSJ_NS4_8TiledMMAINS4_8MMA_AtomIJNS4_4SM904GMMA25MMA_64x8x32_S32S8S8_SS_TNEEEENS4_6LayoutINS5_IJNSA_ILi2EEESB_SB_EEENS5_IJSB_NSA_ILi0EEEST_EEEEENS5_IJNS4_10UnderscoreESW_SW_EEEEENS4_13SM90_TMA_LOADENS4_14ComposedLayoutINS4_7SwizzleILi3ELi4ELi3EEENS4_18smem_ptr_flag_bitsILi8EEENSQ_INS5_IJSG_SH_EEENS5_IJSH_SB_EEEEEEEvNS4_8identityESZ_S18_vS19_EENS_8epilogue10collective6detail29Sm90TmaWarpSpecializedAdapterINS1C_15DefaultEpilogueIaSJ_SJ_NS1B_6thread17LinearCombinationIaLi1EiiLNS1G_9ScaleType4KindE0ELNS_15FloatRoundStyleE2EaEENS1_15EpilogueDefaultEEEEEvvEEEEvNT_6ParamsE:
[----:B------:R-:W0:Y:S01]  /*0000*/  LDC R1, c[0x0][0x28] ;  /* 0x00000a00ff017b82 */ /* 0x000e220000000800 */
[----:B------:R-:W1:Y:S01]  /*0010*/  S2R R22, SR_TID.X ;  /* 0x0000000000167919 */ /* 0x000e620000002100 */
[----:B------:R-:W-:Y:S01]  /*0020*/  ELECT P0, URZ, PT ;  /* 0x00000000003f782f */ /* 0x000fe20003800000 */
[----:B------:R-:W-:Y:S01]  /*0030*/  BSSY B0, `(.L_x_0) ;  /* 0x000000f000007945 */ /* 0x000fe20003800000 */
[--C-:B-1----:R-:W-:Y:S02]  /*0040*/  SHF.R.U32.HI R0, RZ, 0x5, R22.reuse ;  /* 0x00000005ff007819 */ /* 0x102fe40000011616 */
[----:B------:R-:W-:-:S03]  /*0050*/  SHF.R.U32.HI R2, RZ, 0x7, R22 ;  /* 0x00000007ff027819 */ /* 0x000fc60000011616 */
[----:B------:R-:W1:Y:S04]  /*0060*/  SHFL.IDX PT, R3, R0, RZ, 0x1f ;  /* 0x00001fff00037589 */ /* 0x000e6800000e0000 */
[----:B------:R2:W3:Y:S01]  /*0070*/  SHFL.IDX PT, R5, R2, RZ, 0x1f ;  /* 0x00001fff02057589 */ /* 0x0004e200000e0000 */
[----:B-1----:R-:W-:-:S13]  /*0080*/  ISETP.NE.OR P0, PT, R3, RZ, !P0 ;  /* 0x000000ff0300720c */ /* 0x002fda0004705670 */
[----:B0-23--:R-:W-:Y:S05]  /*0090*/  @P0 BRA `(.L_x_1) ;  /* 0x0000000000200947 */ /* 0x00dfea0003800000 */
[----:B------:R-:W-:Y:S02]  /*00a0*/  ULDC.64 UR4, c[0x0][0x198] ;  /* 0x0000660000047ab9 */ /* 0x000fe40000000a00 */
[----:B------:R-:W-:Y:S02]  /*00b0*/  UIADD3 UR6, UP0, UR4, 0xf0, URZ ;  /* 0x000000f004067890 */ /* 0x000fe4000ff1e03f */
[----:B------:R-:W-:Y:S02]  /*00c0*/  UIADD3 UR4, UP1, UR4, 0x1f0, URZ ;  /* 0x000001f004047890 */ /* 0x000fe4000ff3e03f */
[----:B------:R-:W-:Y:S02]  /*00d0*/  UIADD3.X UR7, URZ, UR5, URZ, UP0, !UPT ;  /* 0x000000053f077290 */ /* 0x000fe400087fe43f */
[----:B------:R-:W-:-:S07]  /*00e0*/  UIADD3.X UR5, URZ, UR5, URZ, UP1, !UPT ;  /* 0x000000053f057290 */ /* 0x000fce0008ffe43f */
[----:B------:R0:W-:Y:S02]  /*00f0*/  UTMACCTL.PF [UR6] ;  /* 0x00000000060079b9 */ /* 0x0001e40008040000 */
[----:B------:R0:W-:Y:S02]  /*0100*/  UTMACCTL.PF [UR4] ;  /* 0x00000000040079b9 */ /* 0x0001e40008040000 */
[----:B0-----:R-:W-:Y:S01]  /*0110*/  NOP ;  /* 0x0000000000007918 */ /* 0x001fe20000000000 */
.L_x_1:
[----:B------:R-:W-:Y:S05]  /*0120*/  BSYNC B0 ;  /* 0x0000000000007941 */ /* 0x000fea0003800000 */
.L_x_0:
[----:B------:R-:W0:Y:S02]  /*0130*/  SHFL.IDX PT, R2, R0, RZ, 0x1f ;  /* 0x00001fff00027589 */ /* 0x000e2400000e0000 */
[----:B0-----:R-:W-:-:S13]  /*0140*/  ISETP.NE.AND P0, PT, R2, RZ, PT ;  /* 0x000000ff0200720c */ /* 0x001fda0003f05270 */
[----:B------:R-:W-:Y:S05]  /*0150*/  @P0 BRA `(.L_x_2) ;  /* 0x0000000000500947 */ /* 0x000fea0003800000 */
[----:B------:R-:W0:Y:S01]  /*0160*/  S2UR UR8, SR_CgaCtaId ;  /* 0x00000000000879c3 */ /* 0x000e220000008800 */
[----:B------:R-:W-:Y:S01]  /*0170*/  UMOV UR4, 0x400 ;  /* 0x0000040000047882 */ /* 0x000fe20000000000 */
[----:B------:R-:W-:Y:S01]  /*0180*/  UMOV UR5, 0x1 ;  /* 0x0000000100057882 */ /* 0x000fe20000000000 */
[----:B------:R-:W-:Y:S01]  /*0190*/  UMOV UR6, 0x100 ;  /* 0x0000010000067882 */ /* 0x000fe20000000000 */
[----:B------:R-:W-:Y:S01]  /*01a0*/  ELECT P0, URZ, PT ;  /* 0x00000000003f782f */ /* 0x000fe20003800000 */
[----:B------:R-:W-:-:S04]  /*01b0*/  UIADD3 UR6, -UR6, 0x100000, URZ ;  /* 0x0010000006067890 */ /* 0x000fc8000fffe13f */
[----:B------:R-:W-:Y:S02]  /*01c0*/  USHF.L.U32 UR7, UR6, 0xb, URZ ;  /* 0x0000000b06077899 */ /* 0x000fe4000800063f */
[----:B------:R-:W-:Y:S02]  /*01d0*/  USHF.L.U32 UR6, UR6, 0x1, URZ ;  /* 0x0000000106067899 */ /* 0x000fe4000800063f */
[----:B0-----:R-:W-:Y:S02]  /*01e0*/  ULEA UR8, UR8, UR4, 0x18 ;  /* 0x0000000408087291 */ /* 0x001fe4000f8ec03f */
[----:B------:R-:W-:-:S04]  /*01f0*/  UIADD3 UR4, -UR5, 0x100000, URZ ;  /* 0x0010000005047890 */ /* 0x000fc8000fffe13f */
[----:B------:R-:W-:Y:S02]  /*0200*/  USHF.L.U32 UR5, UR4, 0xb, URZ ;  /* 0x0000000b04057899 */ /* 0x000fe4000800063f */
[----:B------:R-:W-:Y:S01]  /*0210*/  USHF.L.U32 UR4, UR4, 0x1, URZ ;  /* 0x0000000104047899 */ /* 0x000fe2000800063f */
[----:B------:R-:W0:Y:S11]  /*0220*/  FENCE.VIEW.ASYNC.S ;  /* 0x00000000000073c6 */ /* 0x000e360000000000 */
[----:B0-----:R0:W1:Y:S01]  /*0230*/  SYNCS.EXCH.64 URZ, [UR8], UR4 ;  /* 0x00000004083f75b2 */ /* 0x0010620008000100 */
[----:B------:R0:W2:Y:S01]  /*0240*/  SYNCS.EXCH.64 URZ, [UR8+0x18], UR6 ;  /* 0x00001806083f75b2 */ /* 0x0000a20008000100 */
[----:B------:R0:W3:Y:S01]  /*0250*/  SYNCS.EXCH.64 URZ, [UR8+0x8], UR4 ;  /* 0x00000804083f75b2 */ /* 0x0000e20008000100 */
[----:B------:R0:W4:Y:S01]  /*0260*/  SYNCS.EXCH.64 URZ, [UR8+0x20], UR6 ;  /* 0x00002006083f75b2 */ /* 0x0001220008000100 */
[----:B------:R0:W0:Y:S01]  /*0270*/  SYNCS.EXCH.64 URZ, [UR8+0x10], UR4 ;  /* 0x00001004083f75b2 */ /* 0x0000220008000100 */
[----:B------:R0:W0:Y:S01]  /*0280*/  SYNCS.EXCH.64 URZ, [UR8+0x28], UR6 ;  /* 0x00002806083f75b2 */ /* 0x0000220008000100 */
[----:B------:R-:W-:Y:S01]  /*0290*/  NOP ;  /* 0x0000000000007918 */ /* 0x000fe20000000000 */
.L_x_2:
[----:B------:R-:W5:Y:S01]  /*02a0*/  SHFL.IDX PT, R0, R0, RZ, 0x1f ;  /* 0x00001fff00007589 */ /* 0x000f6200000e0000 */
[----:B------:R-:W-:Y:S01]  /*02b0*/  ELECT P0, URZ, PT ;  /* 0x00000000003f782f */ /* 0x000fe20003800000 */
[----:B------:R-:W1:Y:S01]  /*02c0*/  LDC R19, c[0x0][0x65c] ;  /* 0x00019700ff137b82 */ /* 0x000e620000000800 */
[----:B------:R-:W-:Y:S01]  /*02d0*/  SHF.R.S32.HI R6, RZ, 0x1f, R3 ;  /* 0x0000001fff067819 */ /* 0x000fe20000011403 */
[----:B------:R-:W2:Y:S01]  /*02e0*/  S2R R4, SR_CTAID.Y ;  /* 0x0000000000047919 */ /* 0x000ea20000002600 */
[----:B0-----:R-:W-:Y:S01]  /*02f0*/  UMOV UR4, 0x20 ;  /* 0x0000002000047882 */ /* 0x001fe20000000000 */
[----:B------:R-:W-:Y:S01]  /*0300*/  ISETP.NE.AND P2, PT, R5, RZ, PT ;  /* 0x000000ff0500720c */ /* 0x000fe20003f45270 */
[----:B------:R-:W-:Y:S01]  /*0310*/  NOP ;  /* 0x0000000000007918 */ /* 0x000fe20000000000 */
[----:B------:R-:W0:Y:S01]  /*0320*/  S2R R2, SR_CTAID.X ;  /* 0x0000000000027919 */ /* 0x000e220000002500 */
[----:B------:R-:W-:Y:S01]  /*0330*/  LEA.HI R6, R6, R3, RZ, 0x2 ;  /* 0x0000000306067211 */ /* 0x000fe200078f10ff */
[----:B------:R-:W-:Y:S01]  /*0340*/  NOP ;  /* 0x0000000000007918 */ /* 0x000fe20000000000 */
[----:B-----5:R-:W-:-:S02]  /*0350*/  ISETP.NE.OR P0, PT, R0, RZ, !P0 ;  /* 0x000000ff0000720c */ /* 0x020fc40004705670 */
[----:B-1----:R-:W-:-:S04]  /*0360*/  ISETP.NE.AND P3, PT, R19, 0x1, PT ;  /* 0x000000011300780c */ /* 0x002fc80003f65270 */
[----:B------:R-:W-:Y:S02]  /*0370*/  P2R R0, PR, RZ, 0x8 ;  /* 0x00000008ff007803 */ /* 0x000fe40000000000 */
[----:B------:R-:W-:-:S05]  /*0380*/  LOP3.LUT R0, R6, 0xfffffffc, RZ, 0xc0, !PT ;  /* 0xfffffffc06007812 */ /* 0x000fca00078ec0ff */
[----:B------:R-:W-:Y:S01]  /*0390*/  VOTEU.ALL UP0, P0 ;  /* 0x00000000003f7886 */ /* 0x000fe20000000000 */
[----:B------:R-:W-:Y:S01]  /*03a0*/  IMAD.IADD R0, R3, 0x1, -R0 ;  /* 0x0000000103007824 */ /* 0x000fe200078e0a00 */
[----:B------:R-:W0:Y:S01]  /*03b0*/  @P3 LDC R17, c[0x0][0x10] ;  /* 0x00000400ff113b82 */ /* 0x000e220000000800 */
[----:B------:R-:W-:Y:S01]  /*03c0*/  VOTEU.ALL UP1, P0 ;  /* 0x00000000003f7886 */ /* 0x000fe20000020000 */
[----:B--2---:R-:W-:Y:S01]  /*03d0*/  @P3 IMAD.MOV.U32 R6, RZ, RZ, R4 ;  /* 0x000000ffff063224 */ /* 0x004fe200078e0004 */
[----:B------:R-:W-:Y:S01]  /*03e0*/  @!UP0 UMOV UR6, 0x400 ;  /* 0x0000040000068882 */ /* 0x000fe20000000000 */
[----:B------:R-:W-:-:S04]  /*03f0*/  @!UP0 UIADD3 UR4, -UR4, 0x100000, URZ ;  /* 0x0010000004048890 */ /* 0x000fc8000fffe13f */
[----:B------:R-:W-:Y:S02]  /*0400*/  @!UP0 USHF.L.U32 UR5, UR4, 0xb, URZ ;  /* 0x0000000b04058899 */ /* 0x000fe4000800063f */
[----:B------:R-:W-:Y:S01]  /*0410*/  @!UP0 USHF.L.U32 UR4, UR4, 0x1, URZ ;  /* 0x0000000104048899 */ /* 0x000fe2000800063f */
[----:B------:R-:W-:Y:S02]  /*0420*/  @P3 IMAD.MOV.U32 R7, RZ, RZ, RZ ;  /* 0x000000ffff073224 */ /* 0x000fe400078e00ff */
[----:B------:R-:W-:Y:S01]  /*0430*/  IMAD.MOV.U32 R3, RZ, RZ, RZ ;  /* 0x000000ffff037224 */ /* 0x000fe200078e00ff */
[----:B------:R-:W1:Y:S01]  /*0440*/  @!UP0 S2UR UR7, SR_CgaCtaId ;  /* 0x00000000000789c3 */ /* 0x000e620000008800 */
[----:B------:R-:W-:-:S07]  /*0450*/  @P3 IMAD.MOV.U32 R11, RZ, RZ, RZ ;  /* 0x000000ffff0b3224 */ /* 0x000fce00078e00ff */
[----:B------:R-:W2:Y:S01]  /*0460*/  @!P3 LDC R9, c[0x0][0xc] ;  /* 0x00000300ff09bb82 */ /* 0x000ea20000000800 */
[----:B0-----:R-:W-:-:S04]  /*0470*/  @P3 IMAD.WIDE.U32 R16, R2, R17, R6 ;  /* 0x0000001102103225 */ /* 0x001fc800078e0006 */
[----:B------:R-:W-:Y:S01]  /*0480*/  @P3 IMAD.IADD R17, R17, 0x1, R11 ;  /* 0x0000000111113824 */ /* 0x000fe200078e020b */
[----:B-1----:R-:W-:Y:S01]  /*0490*/  @!UP0 ULEA UR6, UR7, UR6, 0x18 ;  /* 0x0000000607068291 */ /* 0x002fe2000f8ec03f */
[----:B------:R-:W-:Y:S01]  /*04a0*/  VOTEU.ALL UP0, P0 ;  /* 0x00000000003f7886 */ /* 0x000fe20000000000 */
[----:B------:R-:W-:-:S04]  /*04b0*/  ISETP.NE.AND P0, PT, R0, 0x3, PT ;  /* 0x000000030000780c */ /* 0x000fc80003f05270 */
[----:B------:R-:W-:Y:S01]  /*04c0*/  ISETP.EQ.OR P0, PT, R0, RZ, !P0 ;  /* 0x000000ff0000720c */ /* 0x000fe20004702670 */
[----:B--2---:R-:W-:-:S03]  /*04d0*/  @!P3 IMAD.WIDE.U32 R6, R9, R4, R2 ;  /* 0x000000040906b225 */ /* 0x004fc600078e0002 */
[C---:B------:R-:W-:Y:S01]  /*04e0*/  ISETP.EQ.AND P0, PT, R5.reuse, RZ, P0 ;  /* 0x000000ff0500720c */ /* 0x040fe20000702270 */
[----:B------:R-:W-:Y:S01]  /*04f0*/  VIADD R5, R5, 0xffffffff ;  /* 0xffffffff05057836 */ /* 0x000fe20000000000 */
[----:B------:R-:W0:Y:S02]  /*0500*/  FENCE.VIEW.ASYNC.S ;  /* 0x00000000000073c6 */ /* 0x000e240000000000 */
[----:B0-----:R0:W3:Y:S01]  /*0510*/  @!UP0 SYNCS.EXCH.64 URZ, [UR6+0x40], UR4 ;  /* 0x00004004063f85b2 */ /* 0x0010e20008000100 */
[----:B------:R-:W-:Y:S01]  /*0520*/  @!P3 IMAD.MOV.U32 R16, RZ, RZ, R6 ;  /* 0x000000ffff10b224 */ /* 0x000fe200078e0006 */
[----:B------:R-:W-:Y:S01]  /*0530*/  SEL R18, RZ, 0x1, !P0 ;  /* 0x00000001ff127807 */ /* 0x000fe20004000000 */
[----:B------:R-:W-:Y:S01]  /*0540*/  @!P3 IMAD.MOV.U32 R17, RZ, RZ, R7 ;  /* 0x000000ffff11b224 */ /* 0x000fe200078e0007 */
[----:B------:R-:W-:-:S04]  /*0550*/  ISETP.GE.U32.AND P1, PT, R5, 0x2, PT ;  /* 0x000000020500780c */ /* 0x000fc80003f26070 */
[----:B------:R-:W-:Y:S01]  /*0560*/  SEL R18, R18, 0x2, P1 ;  /* 0x0000000212127807 */ /* 0x000fe20000800000 */
[----:B------:R0:W3:Y:S01]  /*0570*/  @!UP1 SYNCS.EXCH.64 URZ, [UR6+0x48], UR4 ;  /* 0x00004804063f95b2 */ /* 0x0000e20008000100 */
[----:B------:R-:W-:Y:S01]  /*0580*/  NOP ;  /* 0x0000000000007918 */ /* 0x000fe20000000000 */
[----:B---34-:R-:W-:Y:S06]  /*0590*/  BAR.SYNC.DEFER_BLOCKING 0x0 ;  /* 0x0000000000007b1d */ /* 0x018fec0000010000 */
[----:B------:R-:W-:Y:S05]  /*05a0*/  @!P2 BRA `(.L_x_3) ;  /* 0x0000003800e8a947 */ /* 0x000fea0003800000 */
[----:B------:R-:W-:-:S13]  /*05b0*/  ISETP.GT.U32.AND P0, PT, R5, 0x1, PT ;  /* 0x000000010500780c */ /* 0x000fda0003f04070 */
[----:B0-----:R-:W-:Y:S05]  /*05c0*/  @P0 EXIT ;  /* 0x000000000000094d */ /* 0x001fea0003800000 */
[----:B------:R-:W-:Y:S01]  /*05d0*/  ULDC.64 UR4, c[0x0][0x650] ;  /* 0x0001940000047ab9 */ /* 0x000fe20000000a00 */
[----:B------:R-:W-:Y:S01]  /*05e0*/  PRMT R0, RZ, 0x7610, R0 ;  /* 0x00007610ff007816 */ /* 0x000fe20000000000 */
[----:B------:R-:W-:Y:S01]  /*05f0*/  IMAD.MOV.U32 R38, RZ, RZ, -0x1 ;  /* 0xffffffffff267424 */ /* 0x000fe200078e00ff */
[----:B------:R-:W-:Y:S01]  /*0600*/  ISETP.GE.U32.AND P0, PT, R16, UR4, PT ;  /* 0x0000000410007c0c */ /* 0x000fe2000bf06070 */
[----:B------:R-:W-:Y:S02]  /*0610*/  IMAD.MOV.U32 R39, RZ, RZ, -0x1 ;  /* 0xffffffffff277424 */ /* 0x000fe400078e00ff */
[----:B------:R-:W-:Y:S01]  /*0620*/  IMAD.MOV.U32 R45, RZ, RZ, -0x1 ;  /* 0xffffffffff2d7424 */ /* 0x000fe200078e00ff */
[----:B------:R-:W-:-:S13]  /*0630*/  ISETP.GE.U32.AND.EX P0, PT, R17, UR5, PT, P0 ;  /* 0x0000000511007c0c */ /* 0x000fda000bf06100 */
[----:B------:R-:W-:Y:S05]  /*0640*/  @P0 BRA `(.L_x_4) ;  /* 0x0000000400580947 */ /* 0x000fea0003800000 */
[----:B------:R-:W0:Y:S01]  /*0650*/  LDC.64 R14, c[0x0][0x628] ;  /* 0x00018a00ff0e7b82 */ /* 0x000e220000000a00 */
[----:B------:R-:W-:Y:S02]  /*0660*/  IMAD.MOV.U32 R6, RZ, RZ, R16 ;  /* 0x000000ffff067224 */ /* 0x000fe400078e0010 */
[----:B------:R-:W-:-:S05]  /*0670*/  IMAD.MOV.U32 R7, RZ, RZ, R17 ;  /* 0x000000ffff077224 */ /* 0x000fca00078e0011 */
[----:B------:R-:W1:Y:S08]  /*0680*/  LDC R0, c[0x0][0x630] ;  /* 0x00018c00ff007b82 */ /* 0x000e700000000800 */
[----:B------:R-:W2:Y:S01]  /*0690*/  LDC.64 R20, c[0x0][0x620] ;  /* 0x00018800ff147b82 */ /* 0x000ea20000000a00 */
[----:B0-----:R-:W-:-:S04]  /*06a0*/  ISETP.NE.U32.AND P0, PT, R14, RZ, PT ;  /* 0x000000ff0e00720c */ /* 0x001fc80003f05070 */
[----:B------:R-:W-:-:S13]  /*06b0*/  ISETP.NE.AND.EX P0, PT, R15, RZ, PT, P0 ;  /* 0x000000ff0f00720c */ /* 0x000fda0003f05300 */
[----:B-12---:R-:W-:Y:S05]  /*06c0*/  @!P0 BRA `(.L_x_5) ;  /* 0x0000000000288947 */ /* 0x006fea0003800000 */
[----:B------:R-:W0:Y:S02]  /*06d0*/  LDC R5, c[0x0][0x634] ;  /* 0x00018d00ff057b82 */ /* 0x000e240000000800 */
[----:B0-----:R-:W-:-:S05]  /*06e0*/  IADD3 R5, P0, R16, R5, RZ ;  /* 0x0000000510057210 */ /* 0x001fca0007f1e0ff */
[----:B------:R-:W-:-:S04]  /*06f0*/  IMAD.X R13, RZ, RZ, R17, P0 ;  /* 0x000000ffff0d7224 */ /* 0x000fc800000e0611 */
[----:B------:R-:W-:-:S04]  /*0700*/  IMAD.WIDE.U32 R6, R13, R14, RZ ;  /* 0x0000000e0d067225 */ /* 0x000fc800078e00ff */
[----:B------:R-:W-:-:S04]  /*0710*/  IMAD.WIDE.U32 R8, P0, R5, R15, R6 ;  /* 0x0000000f05087225 */ /* 0x000fc80007800006 */
[----:B------:R-:W-:-:S04]  /*0720*/  IMAD.WIDE.U32 R6, R5, R14, RZ ;  /* 0x0000000e05067225 */ /* 0x000fc800078e00ff */
[----:B------:R-:W-:Y:S01]  /*0730*/  IMAD.X R11, RZ, RZ, RZ, P0 ;  /* 0x000000ffff0b7224 */ /* 0x000fe200000e06ff */
[----:B------:R-:W-:Y:S01]  /*0740*/  IADD3 RZ, P0, R7, R8, RZ ;  /* 0x0000000807ff7210 */ /* 0x000fe20007f1e0ff */
[----:B------:R-:W-:-:S04]  /*0750*/  IMAD.MOV.U32 R10, RZ, RZ, R9 ;  /* 0x000000ffff0a7224 */ /* 0x000fc800078e0009 */
[----:B------:R-:W-:-:S08]  /*0760*/  IMAD.WIDE.U32.X R6, R13, R15, R10, P0 ;  /* 0x0000000f0d067225 */ /* 0x000fd000000e040a */
.L_x_5:
[-CC-:B------:R-:W-:Y:S01]  /*0770*/  SHF.R.U64 R45, R6, R0.reuse, R7.reuse ;  /* 0x00000000062d7219 */ /* 0x180fe20000001207 */
[----:B------:R-:W0:Y:S01]  /*0780*/  LDC.64 R24, c[0x0][0x640] ;  /* 0x00019000ff187b82 */ /* 0x000e220000000a00 */
[----:B------:R-:W-:Y:S01]  /*0790*/  SHF.R.U32.HI R3, RZ, R0, R7 ;  /* 0x00000000ff037219 */ /* 0x000fe20000011607 */
[----:B------:R-:W-:Y:S01]  /*07a0*/  ULDC UR4, c[0x0][0x150] ;  /* 0x0000540000047ab9 */ /* 0x000fe20000000800 */
[----:B------:R-:W-:Y:S02]  /*07b0*/  IADD3 R5, P0, RZ, -R45, RZ ;  /* 0x8000002dff057210 */ /* 0x000fe40007f1e0ff */
[----:B------:R-:W-:-:S03]  /*07c0*/  I2FP.F32.U32 R0, R2 ;  /* 0x0000000200007245 */ /* 0x000fc60000201000 */
[----:B------:R-:W1:Y:S01]  /*07d0*/  LDC R10, c[0x0][0x618] ;  /* 0x00018600ff0a7b82 */ /* 0x000e620000000800 */
[----:B------:R-:W-:Y:S02]  /*07e0*/  IMAD.X R9, RZ, RZ, ~R3, P0 ;  /* 0x000000ffff097224 */ /* 0x000fe400000e0e03 */
[----:B------:R-:W-:Y:S01]  /*07f0*/  FMUL R0, R0, UR4 ;  /* 0x0000000400007c20 */ /* 0x000fe20008400000 */
[----:B------:R-:W-:Y:S01]  /*0800*/  IMAD.WIDE.U32 R6, R5, R20, R16 ;  /* 0x0000001405067225 */ /* 0x000fe200078e0010 */
[----:B------:R-:W-:-:S03]  /*0810*/  ULDC UR4, c[0x0][0x154] ;  /* 0x0000550000047ab9 */ /* 0x000fc60000000800 */
[----:B------:R-:W-:Y:S01]  /*0820*/  IMAD R8, R9, R20, RZ ;  /* 0x0000001409087224 */ /* 0x000fe200078e02ff */
[----:B------:R-:W2:Y:S01]  /*0830*/  LDC R3, c[0x0][0x144] ;  /* 0x00005100ff037b82 */ /* 0x000ea20000000800 */
[----:B------:R-:W3:Y:S01]  /*0840*/  F2I.U32.TRUNC.NTZ R0, R0 ;  /* 0x0000000000007305 */ /* 0x000ee2000020f000 */
[----:B------:R-:W-:Y:S02]  /*0850*/  IMAD.MOV.U32 R9, RZ, RZ, -0x1 ;  /* 0xffffffffff097424 */ /* 0x000fe400078e00ff */
[----:B------:R-:W-:-:S04]  /*0860*/  IMAD R5, R5, R21, R8 ;  /* 0x0000001505057224 */ /* 0x000fc800078e0208 */
[----:B------:R-:W4:Y:S01]  /*0870*/  LDC R14, c[0x0][0x608] ;  /* 0x00018200ff0e7b82 */ /* 0x000f220000000800 */
[----:B------:R-:W-:Y:S01]  /*0880*/  IMAD.IADD R7, R7, 0x1, R5 ;  /* 0x0000000107077824 */ /* 0x000fe200078e0205 */
[----:B0-----:R-:W-:Y:S02]  /*0890*/  ISETP.NE.U32.AND P0, PT, R24, RZ, PT ;  /* 0x000000ff1800720c */ /* 0x001fe40003f05070 */
[----:B------:R-:W-:Y:S02]  /*08a0*/  I2FP.F32.U32 R5, R4 ;  /* 0x0000000400057245 */ /* 0x000fe40000201000 */
[----:B------:R-:W-:Y:S02]  /*08b0*/  ISETP.NE.AND.EX P0, PT, R25, RZ, PT, P0 ;  /* 0x000000ff1900720c */ /* 0x000fe40003f05300 */
[----:B------:R-:W0:Y:S01]  /*08c0*/  LDC R8, c[0x0][0x658] ;  /* 0x00019600ff087b82 */ /* 0x000e220000000800 */
[-CC-:B-1----:R-:W-:Y:S01]  /*08d0*/  SHF.R.U64 R12, R6, R10.reuse, R7.reuse ;  /* 0x0000000a060c7219 */ /* 0x182fe20000001207 */
[----:B---3--:R-:W-:Y:S01]  /*08e0*/  IMAD.MOV R6, RZ, RZ, -R0 ;  /* 0x000000ffff067224 */ /* 0x008fe200078e0a00 */
[----:B------:R-:W-:-:S05]  /*08f0*/  SHF.R.U32.HI R7, RZ, R10, R7 ;  /* 0x0000000aff077219 */ /* 0x000fca0000011607 */
[----:B------:R-:W1:Y:S01]  /*0900*/  LDC R13, c[0x0][0x148] ;  /* 0x00005200ff0d7b82 */ /* 0x000e620000000800 */
[----:B--2---:R-:W-:Y:S02]  /*0910*/  IMAD R0, R3, R6, R2 ;  /* 0x0000000603007224 */ /* 0x004fe400078e0202 */
[----:B------:R-:W-:-:S04]  /*0920*/  FMUL R3, R5, UR4 ;  /* 0x0000000405037c20 */ /* 0x000fc80008400000 */
[----:B------:R2:W3:Y:S01]  /*0930*/  F2I.U32.TRUNC.NTZ R11, R3 ;  /* 0x00000003000b7305 */ /* 0x0004e2000020f000 */
[----:B------:R-:W1:Y:S01]  /*0940*/  LDC R21, c[0x0][0x600] ;  /* 0x00018000ff157b82 */ /* 0x000e620000000800 */
[-CC-:B----4-:R-:W-:Y:S02]  /*0950*/  SHF.R.U64 R27, R12, R14.reuse, R7.reuse ;  /* 0x0000000e0c1b7219 */ /* 0x190fe40000001207 */
[----:B------:R-:W-:Y:S01]  /*0960*/  SHF.R.U32.HI R5, RZ, R14, R7 ;  /* 0x0000000eff057219 */ /* 0x000fe20000011607 */
[----:B------:R-:W-:-:S04]  /*0970*/  IMAD.MOV.U32 R7, RZ, RZ, 0x1 ;  /* 0x00000001ff077424 */ /* 0x000fc800078e00ff */
[----:B------:R-:W4:Y:S01]  /*0980*/  LDC R20, c[0x0][0x648] ;  /* 0x00019200ff147b82 */ /* 0x000f220000000800 */
[-C--:B0-----:R-:W-:Y:S02]  /*0990*/  SHF.L.U32 R2, R9, R8.reuse, RZ ;  /* 0x0000000809027219 */ /* 0x081fe400000006ff */
[-CC-:B------:R-:W-:Y:S02]  /*09a0*/  SHF.R.U64 R14, R27, R8.reuse, R5.reuse ;  /* 0x000000081b0e7219 */ /* 0x180fe40000001205 */
[----:B------:R-:W-:Y:S02]  /*09b0*/  SHF.R.U32.HI R15, RZ, R8, R5 ;  /* 0x00000008ff0f7219 */ /* 0x000fe40000011605 */
[----:B------:R-:W-:Y:S01]  /*09c0*/  LOP3.LUT R10, RZ, R2, RZ, 0x33, !PT ;  /* 0x00000002ff0a7212 */ /* 0x000fe200078e33ff */
[----:B------:R-:W0:Y:S01]  /*09d0*/  LDC R23, c[0x0][0x638] ;  /* 0x00018e00ff177b82 */ /* 0x000e220000000800 */
[----:B------:R-:W-:Y:S01]  /*09e0*/  SHF.L.U32 R5, R7, R8, RZ ;  /* 0x0000000807057219 */ /* 0x000fe200000006ff */
[----:B------:R-:W-:-:S02]  /*09f0*/  IMAD.MOV.U32 R2, RZ, RZ, R14 ;  /* 0x000000ffff027224 */ /* 0x000fc400078e000e */
[----:B--2---:R-:W-:-:S04]  /*0a00*/  IMAD.MOV.U32 R3, RZ, RZ, R15 ;  /* 0x000000ffff037224 */ /* 0x004fc800078e000f */
[----:B------:R-:W2:Y:S01]  /*0a10*/  LDC R38, c[0x0][0x610] ;  /* 0x00018400ff267b82 */ /* 0x000ea20000000800 */
[----:B---3--:R-:W-:Y:S05]  /*0a20*/  @!P0 BRA `(.L_x_6) ;  /* 0x0000000000288947 */ /* 0x008fea0003800000 */
[----:B------:R-:W3:Y:S02]  /*0a30*/  LDC R9, c[0x0][0x64c] ;  /* 0x00019300ff097b82 */ /* 0x000ee40000000800 */
[----:B---3--:R-:W-:-:S05]  /*0a40*/  IADD3 R9, P0, R14, R9, RZ ;  /* 0x000000090e097210 */ /* 0x008fca0007f1e0ff */
        /* <DEDUP_REMOVED lines=8> */
.L_x_6:
[----:B----4-:R-:W-:Y:S01]  /*0ad0*/  SHF.R.U64 R2, R2, R20, R3 ;  /* 0x0000001402027219 */ /* 0x010fe20000001203 */
[----:B-1----:R-:W-:Y:S01]  /*0ae0*/  VIADD R3, R21, 0xffffffff ;  /* 0xffffffff15037836 */ /* 0x002fe20000000000 */
[----:B------:R-:W-:Y:S01]  /*0af0*/  LOP3.LUT R10, R27, R10, RZ, 0xc0, !PT ;  /* 0x0000000a1b0a7212 */ /* 0x000fe200078ec0ff */
[----:B------:R-:W-:Y:S02]  /*0b00*/  IMAD.MOV R11, RZ, RZ, -R11 ;  /* 0x000000ffff0b7224 */ /* 0x000fe400078e0a0b */
[----:B------:R-:W-:Y:S01]  /*0b10*/  IMAD.MOV R6, RZ, RZ, -R2 ;  /* 0x000000ffff067224 */ /* 0x000fe200078e0a02 */
[----:B------:R-:W-:Y:S01]  /*0b20*/  LOP3.LUT R3, R12, R3, RZ, 0xc0, !PT ;  /* 0x000000030c037212 */ /* 0x000fe200078ec0ff */
[----:B------:R-:W-:Y:S02]  /*0b30*/  IMAD R5, R5, R2, R10 ;  /* 0x0000000205057224 */ /* 0x000fe400078e020a */
[----:B------:R-:W-:Y:S02]  /*0b40*/  @P3 IMAD R0, R13, R11, R4 ;  /* 0x0000000b0d003224 */ /* 0x000fe400078e0204 */
[----:B0-----:R-:W-:-:S02]  /*0b50*/  IMAD R2, R6, R23, R14 ;  /* 0x0000001706027224 */ /* 0x001fc400078e020e */
[----:B--2---:R-:W-:Y:S02]  /*0b60*/  IMAD R38, R5, R38, R0 ;  /* 0x0000002605267224 */ /* 0x004fe400078e0200 */
[----:B------:R-:W-:Y:S02]  /*0b70*/  IMAD R3, R2, R21, R3 ;  /* 0x0000001502037224 */ /* 0x000fe400078e0203 */
[----:B------:R-:W-:-:S03]  /*0b80*/  IMAD.MOV.U32 R0, RZ, RZ, 0x1 ;  /* 0x00000001ff007424 */ /* 0x000fc600078e00ff */
[----:B------:R-:W-:Y:S02]  /*0b90*/  SEL R39, R3, R38, !P3 ;  /* 0x0000002603277207 */ /* 0x000fe40005800000 */
[----:B------:R-:W-:-:S07]  /*0ba0*/  SEL R38, R38, R3, !P3 ;  /* 0x0000000326267207 */ /* 0x000fce0005800000 */
.L_x_4:
[----:B------:R-:W-:-:S08]  /*0bb0*/  NOP ;  /* 0x0000000000007918 */ /* 0x000fd00000000000 */
[----:B------:R-:W0:Y:S02]  /*0bc0*/  USETMAXREG.TRY_ALLOC.CTAPOOL UP0, 0xe8 ;  /* 0x000000e8000079c8 */ /* 0x000e240008000600 */
[----:B0-----:R-:W-:-:S13]  /*0bd0*/  PLOP3.LUT P0, PT, PT, PT, UP0, 0x80, 0x0 ;  /* 0x000000000000781c */ /* 0x001fda0003f0f008 */
[----:B------:R-:W-:Y:S05]  /*0be0*/  @!P0 BRA `(.L_x_4) ;  /* 0xfffffffc00f08947 */ /* 0x000fea000383ffff */
[----:B------:R-:W-:Y:S01]  /*0bf0*/  ULDC.64 UR4, c[0x0][0x598] ;  /* 0x0001660000047ab9 */ /* 0x000fe20000000a00 */
[----:B------:R-:W-:Y:S01]  /*0c00*/  ULDC.64 UR36, c[0x0][0x208] ;  /* 0x0000820000247ab9 */ /* 0x000fe20000000a00 */
[----:B------:R-:W-:-:S04]  /*0c10*/  ISETP.NE.U32.AND P0, PT, RZ, UR4, PT ;  /* 0x00000004ff007c0c */ /* 0x000fc8000bf05070 */
[----:B------:R-:W-:-:S13]  /*0c20*/  ISETP.NE.AND.EX P0, PT, RZ, UR5, PT, P0 ;  /* 0x00000005ff007c0c */ /* 0x000fda000bf05300 */
[----:B------:R-:W-:Y:S05]  /*0c30*/  @!P0 BRA `(.L_x_7) ;  /* 0x00000000001c8947 */ /* 0x000fea0003800000 */
[----:B------:R-:W0:Y:S02]  /*0c40*/  LDC.64 R2, c[0x0][0x598] ;  /* 0x00016600ff027b82 */ /* 0x000e240000000a00 */
[----:B0-----:R-:W2:Y:S02]  /*0c50*/  LDG.E.64 R2, desc[UR36][R2.64] ;  /* 0x0000002402027981 */ /* 0x001ea4000c1e1b00 */
[----:B--2---:R-:W-:-:S04]  /*0c60*/  ISETP.NE.U32.AND P0, PT, R2, RZ, PT ;  /* 0x000000ff0200720c */ /* 0x004fc80003f05070 */
[----:B------:R-:W-:-:S13]  /*0c70*/  ISETP.NE.AND.EX P0, PT, R3, RZ, PT, P0 ;  /* 0x000000ff0300720c */ /* 0x000fda0003f05300 */
[----:B------:R-:W-:Y:S05]  /*0c80*/  @!P0 BRA `(.L_x_7) ;  /* 0x0000000000088947 */ /* 0x000fea0003800000 */
[----:B------:R0:W5:Y:S01]  /*0c90*/  LD.E R23, desc[UR36][R2.64] ;  /* 0x0000002402177980 */ /* 0x000162000c101900 */
[----:B------:R-:W-:Y:S05]  /*0ca0*/  BRA `(.L_x_8) ;  /* 0x0000000000247947 */ /* 0x000fea0003800000 */
.L_x_7:
[----:B------:R-:W-:Y:S02]  /*0cb0*/  ULDC.64 UR4, c[0x0][0x588] ;  /* 0x0001620000047ab9 */ /* 0x000fe40000000a00 */
[----:B------:R-:W-:-:S04]  /*0cc0*/  ISETP.NE.U32.AND P0, PT, RZ, UR4, PT ;  /* 0x00000004ff007c0c */ /* 0x000fc8000bf05070 */
[----:B------:R-:W-:-:S13]  /*0cd0*/  ISETP.NE.AND.EX P0, PT, RZ, UR5, PT, P0 ;  /* 0x00000005ff007c0c */ /* 0x000fda000bf05300 */
[----:B------:R-:W-:Y:S05]  /*0ce0*/  @!P0 BRA `(.L_x_9) ;  /* 0x00000000000c8947 */ /* 0x000fea0003800000 */
[----:B------:R-:W0:Y:S02]  /*0cf0*/  LDC.64 R2, c[0x0][0x588] ;  /* 0x00016200ff027b82 */ /* 0x000e240000000a00 */
[----:B0-----:R1:W5:Y:S01]  /*0d00*/  LDG.E R23, desc[UR36][R2.64] ;  /* 0x0000002402177981 */ /* 0x001362000c1e1900 */
[----:B------:R-:W-:Y:S05]  /*0d10*/  BRA `(.L_x_8) ;  /* 0x0000000000087947 */ /* 0x000fea0003800000 */
.L_x_9:
[----:B------:R-:W-:Y:S02]  /*0d20*/  ULDC UR4, c[0x0][0x580] ;  /* 0x0001600000047ab9 */ /* 0x000fe40000000800 */
[----:B------:R-:W-:-:S07]  /*0d30*/  IMAD.U32 R23, RZ, RZ, UR4 ;  /* 0x00000004ff177e24 */ /* 0x000fce000f8e00ff */
.L_x_8:
[----:B------:R-:W-:Y:S02]  /*0d40*/  ULDC.64 UR4, c[0x0][0x5a0] ;  /* 0x0001680000047ab9 */ /* 0x000fe40000000a00 */
[----:B------:R-:W-:-:S04]  /*0d50*/  ISETP.NE.U32.AND P0, PT, RZ, UR4, PT ;  /* 0x00000004ff007c0c */ /* 0x000fc8000bf05070 */
[----:B------:R-:W-:-:S13]  /*0d60*/  ISETP.NE.AND.EX P0, PT, RZ, UR5, PT, P0 ;  /* 0x00000005ff007c0c */ /* 0x000fda000bf05300 */
[----:B------:R-:W-:Y:S05]  /*0d70*/  @!P0 BRA `(.L_x_10) ;  /* 0x00000000001c8947 */ /* 0x000fea0003800000 */
[----:B01----:R-:W0:Y:S02]  /*0d80*/  LDC.64 R2, c[0x0][0x5a0] ;  /* 0x00016800ff027b82 */ /* 0x003e240000000a00 */
[----:B0-----:R-:W2:Y:S02]  /*0d90*/  LDG.E.64 R2, desc[UR36][R2.64] ;  /* 0x0000002402027981 */ /* 0x001ea4000c1e1b00 */
[----:B--2---:R-:W-:-:S04]  /*0da0*/  ISETP.NE.U32.AND P0, PT, R2, RZ, PT ;  /* 0x000000ff0200720c */ /* 0x004fc80003f05070 */
[----:B------:R-:W-:-:S13]  /*0db0*/  ISETP.NE.AND.EX P0, PT, R3, RZ, PT, P0 ;  /* 0x000000ff0300720c */ /* 0x000fda0003f05300 */
[----:B------:R-:W-:Y:S05]  /*0dc0*/  @!P0 BRA `(.L_x_10) ;  /* 0x0000000000088947 */ /* 0x000fea0003800000 */
[----:B------:R0:W5:Y:S01]  /*0dd0*/  LD.E R36, desc[UR36][R2.64] ;  /* 0x0000002402247980 */ /* 0x000162000c101900 */
[----:B------:R-:W-:Y:S05]  /*0de0*/  BRA `(.L_x_11) ;  /* 0x0000000000247947 */ /* 0x000fea0003800000 */
.L_x_10:
[----:B------:R-:W-:Y:S02]  /*0df0*/  ULDC.64 UR4, c[0x0][0x590] ;  /* 0x0001640000047ab9 */ /* 0x000fe40000000a00 */
[----:B------:R-:W-:-:S04]  /*0e00*/  ISETP.NE.U32.AND P0, PT, RZ, UR4, PT ;  /* 0x00000004ff007c0c */ /* 0x000fc8000bf05070 */
[----:B------:R-:W-:-:S13]  /*0e10*/  ISETP.NE.AND.EX P0, PT, RZ, UR5, PT, P0 ;  /* 0x00000005ff007c0c */ /* 0x000fda000bf05300 */
[----:B------:R-:W-:Y:S05]  /*0e20*/  @!P0 BRA `(.L_x_12) ;  /* 0x00000000000c8947 */ /* 0x000fea0003800000 */
[----:B------:R-:W2:Y:S02]  /*0e30*/  LDC.64 R36, c[0x0][0x590] ;  /* 0x00016400ff247b82 */ /* 0x000ea40000000a00 */
[----:B--2---:R2:W5:Y:S01]  /*0e40*/  LDG.E R36, desc[UR36][R36.64] ;  /* 0x0000002424247981 */ /* 0x004562000c1e1900 */
[----:B------:R-:W-:Y:S05]  /*0e50*/  BRA `(.L_x_11) ;  /* 0x0000000000087947 */ /* 0x000fea0003800000 */
.L_x_12:
[----:B------:R-:W-:Y:S02]  /*0e60*/  ULDC UR4, c[0x0][0x584] ;  /* 0x0001610000047ab9 */ /* 0x000fe40000000800 */
[----:B------:R-:W-:-:S07]  /*0e70*/  IMAD.U32 R36, RZ, RZ, UR4 ;  /* 0x00000004ff247e24 */ /* 0x000fce000f8e00ff */
.L_x_11:
[----:B------:R-:W-:-:S13]  /*0e80*/  LOP3.LUT P0, RZ, R0, 0xff, RZ, 0xc0, !PT ;  /* 0x000000ff00ff7812 */ /* 0x000fda000780c0ff */
[----:B------:R-:W-:Y:S05]  /*0e90*/  @!P0 EXIT ;  /* 0x000000000000894d */ /* 0x000fea0003800000 */
[----:B------:R-:W-:Y:S01]  /*0ea0*/  ULDC UR4, c[0x0][0x28c] ;  /* 0x0000a30000047ab9 */ /* 0x000fe20000000800 */
[----:B------:R-:W-:Y:S01]  /*0eb0*/  LOP3.LUT R50, R18, 0x1, RZ, 0xfc, !PT ;  /* 0x0000000112327812 */ /* 0x000fe200078efcff */
[----:B------:R-:W-:Y:S01]  /*0ec0*/  UIADD3 UR4, UR4, 0x7f, URZ ;  /* 0x0000007f04047890 */ /* 0x000fe2000fffe03f */
[----:B------:R-:W-:Y:S01]  /*0ed0*/  ULDC.64 UR6, c[0x0][0x5c8] ;  /* 0x0001720000067ab9 */ /* 0x000fe20000000a00 */
[----:B------:R-:W-:Y:S02]  /*0ee0*/  UMOV UR38, URZ ;  /* 0x0000003f00267c82 */ /* 0x000fe40008000000 */
[----:B------:R-:W-:Y:S02]  /*0ef0*/  USHF.R.S32.HI UR5, URZ, 0x1f, UR4 ;  /* 0x0000001f3f057899 */ /* 0x000fe40008011404 */
[----:B------:R-:W-:Y:S02]  /*0f00*/  USHF.L.U64.HI UR40, UR6, 0x7, UR7 ;  /* 0x0000000706287899 */ /* 0x000fe40008010207 */
[----:B------:R-:W-:-:S02]  /*0f10*/  ULEA.HI UR5, UR5, UR4, URZ, 0x7 ;  /* 0x0000000405057291 */ /* 0x000fc4000f8f383f */
[----:B------:R-:W-:Y:S02]  /*0f20*/  USHF.L.U32 UR41, UR6, 0x7, URZ ;  /* 0x0000000706297899 */ /* 0x000fe4000800063f */
[----:B------:R-:W-:Y:S01]  /*0f30*/  USHF.R.S32.HI UR42, URZ, 0x7, UR5 ;  /* 0x000000073f2a7899 */ /* 0x000fe20008011405 */
[----:B------:R-:W-:-:S11]  /*0f40*/  UMOV UR39, URZ ;  /* 0x0000003f00277c82 */ /* 0x000fd60008000000 */
.L_x_42:
[----:B------:R-:W-:Y:S01]  /*0f50*/  LOP3.LUT R0, R22, 0x80, RZ, 0xc0, !PT ;  /* 0x0000008016007812 */ /* 0x000fe200078ec0ff */
[----:B------:R-:W3:Y:S01]  /*0f60*/  S2UR UR7, SR_CgaCtaId ;  /* 0x00000000000779c3 */ /* 0x000ee20000008800 */
[----:B------:R-:W-:Y:S02]  /*0f70*/  UMOV UR6, 0x400 ;  /* 0x0000040000067882 */ /* 0x000fe40000000000 */
[----:B------:R-:W-:-:S06]  /*0f80*/  SHF.R.U32.HI R0, RZ, 0x7, R0 ;  /* 0x00000007ff007819 */ /* 0x000fcc0000011600 */
[----:B------:R-:W4:Y:S01]  /*0f90*/  SHFL.IDX PT, R0, R0, RZ, 0x1f ;  /* 0x00001fff00007589 */ /* 0x000f2200000e0000 */
[----:B---3--:R-:W-:Y:S01]  /*0fa0*/  ULEA UR6, UR7, UR6, 0x18 ;  /* 0x0000000607067291 */ /* 0x008fe2000f8ec03f */
[----:B----4-:R-:W-:-:S13]  /*0fb0*/  R2UR UR4, R0 ;  /* 0x00000000000472ca */ /* 0x010fda00000e0000 */
[----:B------:R-:W-:-:S04]  /*0fc0*/  ULEA.HI UR5, UR4, UR4, URZ, 0x1 ;  /* 0x0000000404057291 */ /* 0x000fc8000f8f083f */
[----:B------:R-:W-:-:S04]  /*0fd0*/  ULOP3.LUT UR5, UR5, 0x7fffe, URZ, 0xc0, !UPT ;  /* 0x0007fffe05057892 */ /* 0x000fc8000f8ec03f */
[----:B------:R-:W-:-:S03]  /*0fe0*/  UIADD3 UR5, UR4, -UR5, URZ ;  /* 0x8000000504057290 */ /* 0x000fc6000fffe03f */
[----:B------:R-:W-:Y:S01]  /*0ff0*/  ULDC UR4, c[0x0][0x28c] ;  /* 0x0000a30000047ab9 */ /* 0x000fe20000000800 */
[----:B------:R-:W-:Y:S01]  /*1000*/  ULEA UR5, UR5, UR6, 0xd ;  /* 0x0000000605057291 */ /* 0x000fe2000f8e683f */
[----:B------:R-:W-:-:S03]  /*1010*/  ISETP.LT.AND P0, PT, RZ, UR4, PT ;  /* 0x00000004ff007c0c */ /* 0x000fc6000bf01270 */
[----:B------:R-:W-:-:S04]  /*1020*/  UIADD3 UR5, UR5, 0x100, URZ ;  /* 0x0000010005057890 */ /* 0x000fc8000fffe03f */
[----:B------:R-:W-:-:S04]  /*1030*/  USHF.R.U32.HI UR5, URZ, 0x4, UR5 ;  /* 0x000000043f057899 */ /* 0x000fc80008011605 */
[----:B------:R-:W-:Y:S02]  /*1040*/  ULOP3.LUT UR43, UR5, 0x3fff, URZ, 0xc0, !UPT ;  /* 0x00003fff052b7892 */ /* 0x000fe4000f8ec03f */
[----:B------:R-:W-:Y:S10]  /*1050*/  @P0 BRA `(.L_x_13) ;  /* 0x0000000000400947 */ /* 0x000ff40003800000 */
[----:B------:R-:W-:Y:S01]  /*1060*/  MOV R0, 0x0 ;  /* 0x0000000000007802 */ /* 0x000fe20000000f00 */
[----:B------:R-:W-:Y:S01]  /*1070*/  ULDC.64 UR4, c[0x4][0x68] ;  /* 0x01001a0000047ab9 */ /* 0x000fe20000000a00 */
[----:B------:R-:W-:Y:S01]  /*1080*/  ULDC.64 UR6, c[0x4][0x8] ;  /* 0x0100020000067ab9 */ /* 0x000fe20000000a00 */
[----:B------:R-:W-:Y:S01]  /*1090*/  IMAD.U32 R4, RZ, RZ, UR4 ;  /* 0x00000004ff047e24 */ /* 0x000fe2000f8e00ff */
[----:B01----:R0:W1:Y:S01]  /*10a0*/  LDC.64 R2, c[0x4][R0] ;  /* 0x0100000000027b82 */ /* 0x0030620000000a00 */
[----:B------:R-:W-:Y:S01]  /*10b0*/  MOV R5, UR5 ;  /* 0x0000000500057c02 */ /* 0x000fe20008000f00 */
[----:B------:R-:W-:Y:S01]  /*10c0*/  ULDC.64 UR4, c[0x4][0x70] ;  /* 0x01001c0000047ab9 */ /* 0x000fe20000000a00 */
[----:B------:R-:W-:Y:S02]  /*10d0*/  IMAD.U32 R10, RZ, RZ, UR6 ;  /* 0x00000006ff0a7e24 */ /* 0x000fe4000f8e00ff */
[----:B------:R-:W-:Y:S02]  /*10e0*/  IMAD.U32 R6, RZ, RZ, UR4 ;  /* 0x00000004ff067e24 */ /* 0x000fe4000f8e00ff */
[----:B------:R-:W-:-:S02]  /*10f0*/  IMAD.U32 R7, RZ, RZ, UR5 ;  /* 0x00000005ff077e24 */ /* 0x000fc4000f8e00ff */
[----:B------:R-:W-:Y:S02]  /*1100*/  IMAD.U32 R11, RZ, RZ, UR7 ;  /* 0x00000007ff0b7e24 */ /* 0x000fe4000f8e00ff */
[----:B------:R-:W-:Y:S02]  /*1110*/  IMAD.MOV.U32 R8, RZ, RZ, 0x1e1 ;  /* 0x000001e1ff087424 */ /* 0x000fe400078e00ff */
[----:B------:R-:W-:Y:S02]  /*1120*/  IMAD.MOV.U32 R12, RZ, RZ, 0x1 ;  /* 0x00000001ff0c7424 */ /* 0x000fe400078e00ff */
[----:B0-----:R-:W-:-:S07]  /*1130*/  IMAD.MOV.U32 R13, RZ, RZ, RZ ;  /* 0x000000ffff0d7224 */ /* 0x001fce00078e00ff */
[----:B------:R-:W-:-:S07]  /*1140*/  LEPC R20, `(.L_x_13) ;  /* 0x000000001014794e */ /* 0x000fce0000000000 */
[----:B-12--5:R-:W-:Y:S05]  /*1150*/  CALL.ABS.NOINC R2 ;  /* 0x0000000002007343 */ /* 0x026fea0003c00000 */
.L_x_13:
[----:B------:R-:W-:-:S13]  /*1160*/  ISETP.NE.AND P0, PT, R50, 0x3, PT ;  /* 0x000000033200780c */ /* 0x000fda0003f05270 */
[----:B------:R-:W-:Y:S05]  /*1170*/  @!P0 BRA `(.L_x_14) ;  /* 0x0000000000048947 */ /* 0x000fea0003800000 */
[----:B------:R-:W-:Y:S01]  /*1180*/  BPT.TRAP 0x1 ;  /* 0x000000040000795c */ /* 0x000fe20000300000 */
.L_x_14:
[----:B------:R-:W3:Y:S01]  /*1190*/  S2UR UR5, SR_CgaCtaId ;  /* 0x00000000000579c3 */ /* 0x000ee20000008800 */
[----:B------:R-:W-:Y:S01]  /*11a0*/  UMOV UR4, 0x400 ;  /* 0x0000040000047882 */ /* 0x000fe20000000000 */
[----:B------:R-:W-:Y:S02]  /*11b0*/  IMAD.U32 R0, RZ, RZ, UR38 ;  /* 0x00000026ff007e24 */ /* 0x000fe4000f8e00ff */
[----:B01----:R-:W-:-:S03]  /*11c0*/  IMAD.U32 R2, RZ, RZ, UR39 ;  /* 0x00000027ff027e24 */ /* 0x003fc6000f8e00ff */
[----:B------:R-:W-:Y:S01]  /*11d0*/  SHF.L.U32 R0, R0, 0x1f, RZ ;  /* 0x0000001f00007819 */ /* 0x000fe200000006ff */
[----:B---3--:R-:W-:-:S06]  /*11e0*/  ULEA UR4, UR5, UR4, 0x18 ;  /* 0x0000000405047291 */ /* 0x008fcc000f8ec03f */
[----:B------:R-:W-:-:S04]  /*11f0*/  IMAD.U32 R5, RZ, RZ, UR4 ;  /* 0x00000004ff057e24 */ /* 0x000fc8000f8e00ff */
[----:B------:R-:W-:-:S04]  /*1200*/  IMAD R3, R2, 0x8, R5 ;  /* 0x0000000802037824 */ /* 0x000fc800078e0205 */
[----:B------:R0:W1:Y:S01]  /*1210*/  SYNCS.PHASECHK.TRANS64.TRYWAIT P1, [R3+URZ], R0 ;  /* 0x00000000030075a7 */ /* 0x000062000802017f */
[----:B------:R-:W-:Y:S05]  /*1220*/  @!P0 BRA `(.L_x_15) ;  /* 0x0000000000048947 */ /* 0x000fea0003800000 */
[----:B------:R-:W-:Y:S01]  /*1230*/  BPT.TRAP 0x1 ;  /* 0x000000040000795c */ /* 0x000fe20000300000 */
.L_x_15:
[----:B-1----:R-:W-:Y:S05]  /*1240*/  @P1 BRA `(.L_x_16) ;  /* 0x0000000000081947 */ /* 0x002fea0003800000 */
[----:B------:R-:W1:Y:S02]  /*1250*/  SYNCS.PHASECHK.TRANS64.TRYWAIT P1, [R3+URZ], R0 ;  /* 0x00000000030075a7 */ /* 0x000e64000802017f */
[----:B-1----:R-:W-:Y:S05]  /*1260*/  @!P1 BRA `(.L_x_17) ;  /* 0x00000044002c9947 */ /* 0x002fea0003800000 */
.L_x_16:
[----:B------:R-:W-:-:S04]  /*1270*/  UISETP.LT.AND UP0, UPT, UR42, 0x1, UPT ;  /* 0x000000012a00788c */ /* 0x000fc8000bf01270 */
[----:B------:R-:W-:-:S06]  /*1280*/  USEL UR4, UR42, 0x1, UP0 ;  /* 0x000000012a047887 */ /* 0x000fcc0008000000 */
[----:B01----:R-:W-:Y:S01]  /*1290*/  IMAD.U32 R0, RZ, RZ, UR4 ;  /* 0x00000004ff007e24 */ /* 0x003fe2000f8e00ff */
[----:B------:R-:W-:Y:S05]  /*12a0*/  WARPSYNC.ALL ;  /* 0x0000000000007948 */ /* 0x000fea0003800000 */
[----:B------:R-:W-:-:S04]  /*12b0*/  IADD3 R0, -R0, UR42, RZ ;  /* 0x0000002a00007c10 */ /* 0x000fc8000fffe1ff */
[----:B------:R-:W-:Y:S02]  /*12c0*/  ISETP.GE.AND P1, PT, R0, 0x1, PT ;  /* 0x000000010000780c */ /* 0x000fe40003f26270 */
[----:B------:R-:W-:Y:S01]  /*12d0*/  R2UR UR4, R5 ;  /* 0x00000000050472ca */ /* 0x000fe200000e0000 */
[----:B------:R-:W-:Y:S01]  /*12e0*/  WARPGROUP.ARRIVE ;  /* 0x00000000000079c5 */ /* 0x000fe20000000000 */
[----:B------:R-:W-:Y:S01]  /*12f0*/  UMOV UR13, 0x40000040 ;  /* 0x40000040000d7882 */ /* 0x000fe20000000000 */
[----:B------:R-:W-:Y:S01]  /*1300*/  UMOV UR15, 0x40000000 ;  /* 0x40000000000f7882 */ /* 0x000fe20000000000 */
[----:B------:R-:W-:-:S09]  /*1310*/  UMOV UR11, 0x40000000 ;  /* 0x40000000000b7882 */ /* 0x000fd20000000000 */
[----:B------:R-:W-:-:S04]  /*1320*/  UIADD3 UR4, UR4, 0x30100, URZ ;  /* 0x0003010004047890 */ /* 0x000fc8000fffe03f */
[----:B------:R-:W-:-:S04]  /*1330*/  USHF.R.U32.HI UR4, URZ, 0x4, UR4 ;  /* 0x000000043f047899 */ /* 0x000fc80008011604 */
[----:B------:R-:W-:Y:S02]  /*1340*/  ULOP3.LUT UR5, UR4, 0x3fff, URZ, 0xc0, !UPT ;  /* 0x00003fff04057892 */ /* 0x000fe4000f8ec03f */
[----:B------:R-:W-:Y:S02]  /*1350*/  ULOP3.LUT UR4, UR43, 0x10000, URZ, 0xfc, !UPT ;  /* 0x000100002b047892 */ /* 0x000fe4000f8efc3f */
[----:B------:R-:W-:Y:S02]  /*1360*/  ULOP3.LUT UR5, UR5, 0x10000, URZ, 0xfc, !UPT ;  /* 0x0001000005057892 */ /* 0x000fe4000f8efc3f */
[----:B------:R-:W-:Y:S02]  /*1370*/  ULEA UR6, UR39, UR4, 0xc ;  /* 0x0000000427067291 */ /* 0x000fe4000f8e603f */
[----:B------:R-:W-:Y:S02]  /*1380*/  ULEA UR8, UR39, UR5, 0x6 ;  /* 0x0000000527087291 */ /* 0x000fe4000f8e303f */
[----:B------:R-:W-:-:S02]  /*1390*/  UIADD3 UR7, UR6, 0x400, URZ ;  /* 0x0000040006077890 */ /* 0x000fc4000fffe03f */
[----:B------:R-:W-:Y:S02]  /*13a0*/  UIADD3 UR9, UR6, 0x800, URZ ;  /* 0x0000080006097890 */ /* 0x000fe4000fffe03f */
[----:B------:R-:W-:Y:S01]  /*13b0*/  UMOV UR12, UR6 ;  /* 0x00000006000c7c82 */ /* 0x000fe20008000000 */
[----:B------:R-:W-:Y:S01]  /*13c0*/  UMOV UR14, UR8 ;  /* 0x00000008000e7c82 */ /* 0x000fe20008000000 */
[----:B------:R-:W-:Y:S01]  /*13d0*/  UIADD3 UR10, UR6, 0xc00, URZ ;  /* 0x00000c00060a7890 */ /* 0x000fe2000fffe03f */
[----:B------:R-:W-:Y:S01]  /*13e0*/  IGMMA.64x8x32.S8.S8 R40, gdesc[UR12], RZ, !UPT, gsb0 ;  /* 0x000000000c2879f1 */ /* 0x000fe2000c0410ff */
[----:B------:R-:W-:Y:S01]  /*13f0*/  UMOV UR12, UR7 ;  /* 0x00000007000c7c82 */ /* 0x000fe20008000000 */
[----:B------:R-:W-:Y:S01]  /*1400*/  UMOV UR13, 0x40000040 ;  /* 0x40000040000d7882 */ /* 0x000fe20000000000 */
[----:B------:R-:W-:Y:S01]  /*1410*/  UIADD3 UR7, UR6, 0x402, URZ ;  /* 0x0000040206077890 */ /* 0x000fe2000fffe03f */
[----:B------:R-:W-:Y:S02]  /*1420*/  WARPGROUP.DEPBAR.LE gsb0, 0x0 ;  /* 0x00008000000079c5 */ /* 0x000fe40000010000 */
[----:B------:R-:W-:-:S06]  /*1430*/  WARPGROUP.ARRIVE ;  /* 0x00000000000079c5 */ /* 0x000fcc0000000000 */
        /* <DEDUP_REMOVED lines=13> */
[----:B------:R-:W-:Y:S02]  /*1510*/  UIADD3 UR12, UR6, 0x2, URZ ;  /* 0x00000002060c7890 */ /* 0x000fe4000fffe03f */
[----:B------:R-:W-:Y:S01]  /*1520*/  UIADD3 UR14, UR8, 0x2, URZ ;  /* 0x00000002080e7890 */ /* 0x000fe2000fffe03f */
[----:B------:R-:W-:Y:S01]  /*1530*/  UMOV UR13, 0x40000040 ;  /* 0x40000040000d7882 */ /* 0x000fe20000000000 */
[----:B------:R-:W-:Y:S01]  /*1540*/  UMOV UR15, 0x40000000 ;  /* 0x40000000000f7882 */ /* 0x000fe20000000000 */
[----:B------:R-:W-:Y:S02]  /*1550*/  WARPGROUP.DEPBAR.LE gsb0, 0x0 ;  /* 0x00008000000079c5 */ /* 0x000fe40000010000 */
[----:B------:R-:W-:-:S06]  /*1560*/  WARPGROUP.ARRIVE ;  /* 0x00000000000079c5 */ /* 0x000fcc0000000000 */
[----:B------:R-:W-:Y:S01]  /*1570*/  IGMMA.64x8x32.S8.S8 R40, gdesc[UR12], R40, gsb0 ;  /* 0x000000000c2879f1 */ /* 0x000fe20008041028 */
[----:B------:R-:W-:Y:S01]  /*1580*/  UMOV UR12, UR7 ;  /* 0x00000007000c7c82 */ /* 0x000fe20008000000 */
[----:B------:R-:W-:Y:S01]  /*1590*/  UMOV UR13, 0x40000040 ;  /* 0x40000040000d7882 */ /* 0x000fe20000000000 */
[----:B------:R-:W-:Y:S01]  /*15a0*/  UIADD3 UR7, UR6, 0x404, URZ ;  /* 0x0000040406077890 */ /* 0x000fe2000fffe03f */
        /* <DEDUP_REMOVED lines=30> */
[----:B------:R-:W-:Y:S01]  /*1790*/  UMOV UR9, 0x40000040 ;  /* 0x4000004000097882 */ /* 0x000fe20000000000 */
[----:B------:R-:W-:Y:S02]  /*17a0*/  WARPGROUP.DEPBAR.LE gsb0, 0x0 ;  /* 0x00008000000079c5 */ /* 0x000fe40000010000 */
[----:B------:R-:W-:-:S06]  /*17b0*/  WARPGROUP.ARRIVE ;  /* 0x00000000000079c5 */ /* 0x000fcc0000000000 */
[----:B------:R-:W-:Y:S01]  /*17c0*/  IGMMA.64x8x32.S8.S8 R28, gdesc[UR12], R28, gsb0 ;  /* 0x000000000c1c79f1 */ /* 0x000fe2000804101c */
[----:B------:R-:W-:Y:S01]  /*17d0*/  UMOV UR12, UR10 ;  /* 0x0000000a000c7c82 */ /* 0x000fe20008000000 */
[----:B------:R-:W-:Y:S01]  /*17e0*/  UMOV UR13, 0x40000040 ;  /* 0x40000040000d7882 */ /* 0x000fe20000000000 */
[----:B------:R-:W-:-:S03]  /*17f0*/  UIADD3 UR10, UR8, 0x6, URZ ;  /* 0x00000006080a7890 */ /* 0x000fc6000fffe03f */
[----:B------:R-:W-:Y:S01]  /*1800*/  UMOV UR8, UR7 ;  /* 0x0000000700087c82 */ /* 0x000fe20008000000 */
[----:B------:R-:W-:Y:S02]  /*1810*/  WARPGROUP.DEPBAR.LE gsb0, 0x0 ;  /* 0x00008000000079c5 */ /* 0x000fe40000010000 */
[----:B------:R-:W-:-:S06]  /*1820*/  WARPGROUP.ARRIVE ;  /* 0x00000000000079c5 */ /* 0x000fcc0000000000 */
[----:B------:R-:W-:Y:S01]  /*1830*/  IGMMA.64x8x32.S8.S8 R24, gdesc[UR12], R24, gsb0 ;  /* 0x000000000c1879f1 */ /* 0x000fe20008041018 */
[----:B------:R-:W-:Y:S02]  /*1840*/  UIADD3 UR12, UR6, 0x406, URZ ;  /* 0x00000406060c7890 */ /* 0x000fe4000fffe03f */
[----:B------:R-:W-:Y:S02]  /*1850*/  UIADD3 UR13, UR6, 0x806, URZ ;  /* 0x00000806060d7890 */ /* 0x000fe4000fffe03f */
[----:B------:R-:W-:Y:S01]  /*1860*/  UIADD3 UR6, UR6, 0xc06, URZ ;  /* 0x00000c0606067890 */ /* 0x000fe2000fffe03f */
[----:B------:R-:W-:Y:S02]  /*1870*/  WARPGROUP.DEPBAR.LE gsb0, 0x0 ;  /* 0x00008000000079c5 */ /* 0x000fe40000010000 */
[----:B------:R-:W-:-:S06]  /*1880*/  WARPGROUP.ARRIVE ;  /* 0x00000000000079c5 */ /* 0x000fcc0000000000 */
[----:B------:R-:W-:Y:S01]  /*1890*/  IGMMA.64x8x32.S8.S8 R40, gdesc[UR8], R40, gsb0 ;  /* 0x00000000082879f1 */ /* 0x000fe20008041028 */
[----:B------:R-:W-:Y:S01]  /*18a0*/  UMOV UR8, UR12 ;  /* 0x0000000c00087c82 */ /* 0x000fe20008000000 */
[----:B------:R-:W-:Y:S01]  /*18b0*/  UMOV UR9, 0x40000040 ;  /* 0x4000004000097882 */ /* 0x000fe20000000000 */
        /* <DEDUP_REMOVED lines=12> */
[----:B------:R-:W-:Y:S03]  /*1980*/  IGMMA.64x8x32.S8.S8 R24, gdesc[UR8], R24, gsb0 ;  /* 0x00000000081879f1 */ /* 0x000fe60008041018 */
[----:B------:R-:W-:Y:S02]  /*1990*/  WARPGROUP.DEPBAR.LE gsb0, 0x0 ;  /* 0x00008000000079c5 */ /* 0x000fe40000010000 */
[----:B------:R-:W-:Y:S05]  /*19a0*/  @!P1 BRA `(.L_x_18) ;  /* 0x00000008004c9947 */ /* 0x000fea0003800000 */
[----:B------:R-:W-:Y:S02]  /*19b0*/  UIADD3 UR6, UR39, 0x1, URZ ;  /* 0x0000000127067890 */ /* 0x000fe4000fffe03f */
[----:B------:R-:W-:Y:S02]  /*19c0*/  IMAD.U32 R2, RZ, RZ, UR39 ;  /* 0x00000027ff027e24 */ /* 0x000fe4000f8e00ff */
[----:B------:R-:W-:-:S04]  /*19d0*/  UISETP.NE.AND UP0, UPT, UR6, 0x3, UPT ;  /* 0x000000030600788c */ /* 0x000fc8000bf05270 */
[----:B------:R-:W-:Y:S02]  /*19e0*/  USEL UR7, URZ, 0x1, UP0 ;  /* 0x000000013f077887 */ /* 0x000fe40008000000 */
[----:B------:R-:W-:Y:S02]  /*19f0*/  USEL UR6, UR6, URZ, UP0 ;  /* 0x0000003f06067287 */ /* 0x000fe40008000000 */
[----:B------:R-:W-:-:S06]  /*1a00*/  ULOP3.LUT UR7, UR38, UR7, URZ, 0x3c, !UPT ;  /* 0x0000000726077292 */ /* 0x000fcc000f8e3c3f */
[----:B------:R-:W-:-:S07]  /*1a10*/  IMAD.U32 R6, RZ, RZ, UR7 ;  /* 0x00000007ff067e24 */ /* 0x000fce000f8e00ff */
.L_x_25:
[----:B0-----:R-:W-:Y:S05]  /*1a20*/  @!P0 BRA `(.L_x_19) ;  /* 0x0000000000048947 */ /* 0x001fea0003800000 */
[----:B------:R-:W-:Y:S01]  /*1a30*/  BPT.TRAP 0x1 ;  /* 0x000000040000795c */ /* 0x000fe20000300000 */
.L_x_19:
[----:B------:R-:W0:Y:S01]  /*1a40*/  S2UR UR8, SR_CgaCtaId ;  /* 0x00000000000879c3 */ /* 0x000e220000008800 */
[----:B------:R-:W-:Y:S01]  /*1a50*/  UMOV UR7, 0x400 ;  /* 0x0000040000077882 */ /* 0x000fe20000000000 */
[----:B------:R-:W-:Y:S01]  /*1a60*/  IMAD.U32 R4, RZ, RZ, UR6 ;  /* 0x00000006ff047e24 */ /* 0x000fe2000f8e00ff */
[----:B------:R-:W-:Y:S01]  /*1a70*/  SHF.L.U32 R3, R6, 0x1f, RZ ;  /* 0x0000001f06037819 */ /* 0x000fe200000006ff */
[----:B0-----:R-:W-:-:S06]  /*1a80*/  ULEA UR7, UR8, UR7, 0x18 ;  /* 0x0000000708077291 */ /* 0x001fcc000f8ec03f */
[----:B------:R-:W-:-:S04]  /*1a90*/  IMAD.U32 R5, RZ, RZ, UR7 ;  /* 0x00000007ff057e24 */ /* 0x000fc8000f8e00ff */
[----:B------:R-:W-:-:S04]  /*1aa0*/  IMAD R4, R4, 0x8, R5 ;  /* 0x0000000804047824 */ /* 0x000fc800078e0205 */
[----:B------:R0:W1:Y:S01]  /*1ab0*/  SYNCS.PHASECHK.TRANS64.TRYWAIT P1, [R4+URZ], R3 ;  /* 0x00000003040075a7 */ /* 0x000062000802017f */
[----:B------:R-:W-:Y:S05]  /*1ac0*/  @!P0 BRA `(.L_x_20) ;  /* 0x0000000000048947 */ /* 0x000fea0003800000 */
[----:B------:R-:W-:Y:S01]  /*1ad0*/  BPT.TRAP 0x1 ;  /* 0x000000040000795c */ /* 0x000fe20000300000 */
.L_x_20:
[----:B-1----:R-:W-:Y:S05]  /*1ae0*/  @P1 BRA `(.L_x_21) ;  /* 0x0000000000081947 */ /* 0x002fea0003800000 */
[----:B------:R-:W1:Y:S02]  /*1af0*/  SYNCS.PHASECHK.TRANS64.TRYWAIT P1, [R4+URZ], R3 ;  /* 0x00000003040075a7 */ /* 0x000e64000802017f */
[----:B-1----:R-:W-:Y:S05]  /*1b00*/  @!P1 BRA `(.L_x_22) ;  /* 0x0000003c00189947 */ /* 0x002fea0003800000 */
.L_x_21:
[----:B------:R-:W-:Y:S01]  /*1b10*/  ULEA UR10, UR6, UR5, 0x6 ;  /* 0x00000005060a7291 */ /* 0x000fe2000f8e303f */
[----:B------:R-:W-:Y:S01]  /*1b20*/  WARPGROUP.ARRIVE ;  /* 0x00000000000079c5 */ /* 0x000fe20000000000 */
[----:B------:R-:W-:Y:S01]  /*1b30*/  ULEA UR8, UR6, UR4, 0xc ;  /* 0x0000000406087291 */ /* 0x000fe2000f8e603f */
[----:B------:R-:W-:Y:S01]  /*1b40*/  UMOV UR11, 0x40000000 ;  /* 0x40000000000b7882 */ /* 0x000fe20000000000 */
[----:B------:R-:W-:Y:S02]  /*1b50*/  UMOV UR9, 0x40000040 ;  /* 0x4000004000097882 */ /* 0x000fe40000000000 */
[----:B------:R-:W-:Y:S01]  /*1b60*/  UIADD3 UR12, UR8, 0x400, URZ ;  /* 0x00000400080c7890 */ /* 0x000fe2000fffe03f */
[----:B------:R-:W-:Y:S01]  /*1b70*/  UMOV UR14, UR10 ;  /* 0x0000000a000e7c82 */ /* 0x000fe20008000000 */
[----:B------:R-:W-:Y:S01]  /*1b80*/  UMOV UR15, UR11 ;  /* 0x0000000b000f7c82 */ /* 0x000fe20008000000 */
[----:B------:R-:W-:Y:S02]  /*1b90*/  UMOV UR13, 0x40000040 ;  /* 0x40000040000d7882 */ /* 0x000fe40000000000 */
[----:B------:R-:W-:Y:S01]  /*1ba0*/  IGMMA.64x8x32.S8.S8 R40, gdesc[UR8], R40, gsb0 ;  /* 0x00000000082879f1 */ /* 0x000fe20008041028 */
[----:B------:R-:W-:-:S02]  /*1bb0*/  UIADD3 UR7, UR8, 0x800, URZ ;  /* 0x0000080008077890 */ /* 0x000fc4000fffe03f */
[----:B------:R-:W-:Y:S01]  /*1bc0*/  UIADD3 UR9, UR8, 0xc00, URZ ;  /* 0x00000c0008097890 */ /* 0x000fe2000fffe03f */
[----:B------:R-:W-:Y:S02]  /*1bd0*/  WARPGROUP.DEPBAR.LE gsb0, 0x0 ;  /* 0x00008000000079c5 */ /* 0x000fe40000010000 */
[----:B------:R-:W-:-:S06]  /*1be0*/  WARPGROUP.ARRIVE ;  /* 0x00000000000079c5 */ /* 0x000fcc0000000000 */
[----:B------:R-:W-:Y:S01]  /*1bf0*/  IGMMA.64x8x32.S8.S8 R32, gdesc[UR12], R32, gsb0 ;  /* 0x000000000c2079f1 */ /* 0x000fe20008041020 */
[----:B------:R-:W-:Y:S01]  /*1c00*/  UMOV UR14, UR10 ;  /* 0x0000000a000e7c82 */ /* 0x000fe20008000000 */
[----:B------:R-:W-:Y:S01]  /*1c10*/  UMOV UR15, UR11 ;  /* 0x0000000b000f7c82 */ /* 0x000fe20008000000 */
[----:B------:R-:W-:Y:S01]  /*1c20*/  UMOV UR12, UR7 ;  /* 0x00000007000c7c82 */ /* 0x000fe20008000000 */
[----:B------:R-:W-:Y:S01]  /*1c30*/  UMOV UR13, 0x40000040 ;  /* 0x40000040000d7882 */ /* 0x000fe20000000000 */
        /* <DEDUP_REMOVED lines=8> */
[----:B------:R-:W-:Y:S02]  /*1cc0*/  UIADD3 UR9, UR8, 0x802, URZ ;  /* 0x0000080208097890 */ /* 0x000fe4000fffe03f */
        /* <DEDUP_REMOVED lines=53> */
[----:B------:R-:W-:Y:S02]  /*2020*/  UIADD3 UR14, UR10, 0x6, URZ ;  /* 0x000000060a0e7890 */ /* 0x000fe4000fffe03f */
[----:B------:R-:W-:Y:S01]  /*2030*/  UIADD3 UR12, UR8, 0x6, URZ ;  /* 0x00000006080c7890 */ /* 0x000fe2000fffe03f */
[----:B------:R-:W-:Y:S01]  /*2040*/  UMOV UR15, 0x40000000 ;  /* 0x40000000000f7882 */ /* 0x000fe20000000000 */
        /* <DEDUP_REMOVED lines=22> */
[----:B------:R-:W-:Y:S01]  /*21b0*/  BPT.TRAP 0x1 ;  /* 0x000000040000795c */ /* 0x000fe20000300000 */
.L_x_23:
[----:B01----:R-:W-:Y:S01]  /*21c0*/  IMAD R3, R2, 0x8, R5 ;  /* 0x0000000802037824 */ /* 0x003fe200078e0205 */
[----:B------:R-:W-:-:S03]  /*21d0*/  ISETP.GT.U32.AND P1, PT, R18, 0x1, PT ;  /* 0x000000011200780c */ /* 0x000fc60003f24070 */
[----:B------:R-:W-:-:S05]  /*21e0*/  VIADD R3, R3, 0x18 ;  /* 0x0000001803037836 */ /* 0x000fca0000000000 */
[----:B------:R-:W-:-:S04]  /*21f0*/  PRMT R3, RZ, 0x654, R3 ;  /* 0x00000654ff037816 */ /* 0x000fc80000000003 */
[----:B------:R0:W-:Y:S01]  /*2200*/  SYNCS.ARRIVE.TRANS64.RED.A1T0 RZ, [R3+URZ], RZ ;  /* 0x000000ff03ff79a7 */ /* 0x0001e2000810043f */
[----:B------:R-:W-:Y:S05]  /*2210*/  @P1 BRA `(.L_x_24) ;  /* 0x0000000000041947 */ /* 0x000fea0003800000 */
[----:B------:R-:W-:Y:S01]  /*2220*/  BPT.TRAP 0x1 ;  /* 0x000000040000795c */ /* 0x000fe20000300000 */
.L_x_24:
[----:B------:R-:W-:Y:S01]  /*2230*/  UIADD3 UR6, UR6, 0x1, URZ ;  /* 0x0000000106067890 */ /* 0x000fe2000fffe03f */
[----:B------:R-:W-:Y:S01]  /*2240*/  ISETP.GT.AND P2, PT, R0, 0x1, PT ;  /* 0x000000010000780c */ /* 0x000fe20003f44270 */
[----:B------:R-:W-:Y:S02]  /*2250*/  VIADD R2, R2, 0x1 ;  /* 0x0000000102027836 */ /* 0x000fe40000000000 */
[----:B------:R-:W-:Y:S01]  /*2260*/  UISETP.NE.AND UP0, UPT, UR6, 0x3, UPT ;  /* 0x000000030600788c */ /* 0x000fe2000bf05270 */
[----:B------:R-:W-:Y:S02]  /*2270*/  VIADD R0, R0, 0xffffffff ;  /* 0xffffffff00007836 */ /* 0x000fe40000000000 */
[C---:B------:R-:W-:Y:S01]  /*2280*/  ISETP.NE.AND P1, PT, R2.reuse, 0x3, PT ;  /* 0x000000030200780c */ /* 0x040fe20003f25270 */
[----:B------:R-:W-:Y:S02]  /*2290*/  USEL UR7, URZ, 0x1, UP0 ;  /* 0x000000013f077887 */ /* 0x000fe40008000000 */
[----:B------:R-:W-:Y:S01]  /*22a0*/  USEL UR6, UR6, URZ, UP0 ;  /* 0x0000003f06067287 */ /* 0x000fe20008000000 */
[----:B------:R-:W-:-:S03]  /*22b0*/  SEL R2, R2, RZ, P1 ;  /* 0x000000ff02027207 */ /* 0x000fc60000800000 */
[----:B------:R-:W-:Y:S01]  /*22c0*/  LOP3.LUT R6, R6, UR7, RZ, 0x3c, !PT ;  /* 0x0000000706067c12 */ /* 0x000fe2000f8e3cff */
[----:B------:R-:W-:Y:S07]  /*22d0*/  @P2 BRA `(.L_x_25) ;  /* 0xfffffff400d02947 */ /* 0x000fee000383ffff */
.L_x_18:
[----:B------:R-:W1:Y:S02]  /*22e0*/  LDC R0, c[0x0][0x28c] ;  /* 0x0000a300ff007b82 */ /* 0x000e640000000800 */
[----:B-1----:R-:W-:-:S13]  /*22f0*/  ISETP.GE.AND P1, PT, R0, 0x1, PT ;  /* 0x000000010000780c */ /* 0x002fda0003f26270 */
[----:B------:R-:W-:Y:S05]  /*2300*/  @!P1 BRA `(.L_x_26) ;  /* 0x0000000000409947 */ /* 0x000fea0003800000 */
[----:B------:R-:W-:Y:S05]  /*2310*/  @!P0 BRA `(.L_x_27) ;  /* 0x0000000000048947 */ /* 0x000fea0003800000 */
[----:B------:R-:W-:Y:S01]  /*2320*/  BPT.TRAP 0x1 ;  /* 0x000000040000795c */ /* 0x000fe20000300000 */
.L_x_27:
[----:B------:R-:W-:Y:S01]  /*2330*/  UISETP.LT.AND UP0, UPT, UR42, 0x1, UPT ;  /* 0x000000012a00788c */ /* 0x000fe2000bf01270 */
[----:B------:R-:W-:-:S03]  /*2340*/  ISETP.GT.U32.AND P0, PT, R18, 0x1, PT ;  /* 0x000000011200780c */ /* 0x000fc60003f04070 */
[----:B------:R-:W-:-:S04]  /*2350*/  USEL UR6, UR42, 0x1, UP0 ;  /* 0x000000012a067887 */ /* 0x000fc80008000000 */
[----:B------:R-:W-:-:S04]  /*2360*/  UIADD3 UR6, UR39, UR42, -UR6 ;  /* 0x0000002a27067290 */ /* 0x000fc8000fffe806 */
[----:B------:R-:W-:-:S04]  /*2370*/  UIMAD.WIDE.U32 UR4, UR6, -0x55555555, URZ ;  /* 0xaaaaaaab060478a5 */ /* 0x000fc8000f8e003f */
[----:B------:R-:W-:-:S04]  /*2380*/  USHF.R.U32.HI UR4, URZ, 0x1, UR5 ;  /* 0x000000013f047899 */ /* 0x000fc80008011605 */
[----:B------:R-:W-:-:S06]  /*2390*/  UIMAD UR6, UR4, -0x3, UR6 ;  /* 0xfffffffd040678a4 */ /* 0x000fcc000f8e0206 */
[----:B------:R-:W-:-:S04]  /*23a0*/  IMAD.U32 R0, RZ, RZ, UR6 ;  /* 0x00000006ff007e24 */ /* 0x000fc8000f8e00ff */
[----:B------:R-:W-:-:S04]  /*23b0*/  IMAD R0, R0, 0x8, R5 ;  /* 0x0000000800007824 */ /* 0x000fc800078e0205 */
[----:B------:R-:W-:-:S05]  /*23c0*/  VIADD R0, R0, 0x18 ;  /* 0x0000001800007836 */ /* 0x000fca0000000000 */
[----:B------:R-:W-:-:S04]  /*23d0*/  PRMT R0, RZ, 0x654, R0 ;  /* 0x00000654ff007816 */ /* 0x000fc80000000000 */
[----:B------:R1:W-:Y:S01]  /*23e0*/  SYNCS.ARRIVE.TRANS64.RED.A1T0 RZ, [R0+URZ], RZ ;  /* 0x000000ff00ff79a7 */ /* 0x0003e2000810043f */
[----:B------:R-:W-:Y:S05]  /*23f0*/  @P0 BRA `(.L_x_26) ;  /* 0x0000000000040947 */ /* 0x000fea0003800000 */
[----:B------:R-:W-:Y:S01]  /*2400*/  BPT.TRAP 0x1 ;  /* 0x000000040000795c */ /* 0x000fe20000300000 */
.L_x_26:
[----:B------:R-:W3:Y:S01]  /*2410*/  LDC R6, c[0x0][0x288] ;  /* 0x0000a200ff067b82 */ /* 0x000ee20000000800 */
[--C-:B-1----:R-:W-:Y:S01]  /*2420*/  SHF.R.U32.HI R0, RZ, 0x2, R22.reuse ;  /* 0x00000002ff007819 */ /* 0x102fe20000011616 */
[----:B------:R-:W-:Y:S01]  /*2430*/  IMAD.SHL.U32 R39, R39, 0x8, RZ ;  /* 0x0000000827277824 */ /* 0x000fe200078e00ff */
[C---:B0-----:R-:W-:Y:S01]  /*2440*/  LOP3.LUT R3, R22.reuse, 0x60, RZ, 0xc0, !PT ;  /* 0x0000006016037812 */ /* 0x041fe200078ec0ff */
[----:B------:R-:W-:Y:S01]  /*2450*/  UIADD3 UR39, UR42, UR39, URZ ;  /* 0x000000272a277290 */ /* 0x000fe2000fffe03f */
[----:B------:R-:W-:Y:S01]  /*2460*/  SHF.R.U32.HI R4, RZ, 0x7, R22 ;  /* 0x00000007ff047819 */ /* 0x000fe20000011616 */
[----:B------:R-:W-:Y:S01]  /*2470*/  IMAD.SHL.U32 R10, R22, 0x2, RZ ;  /* 0x00000002160a7824 */ /* 0x000fe200078e00ff */
[----:B------:R-:W-:Y:S01]  /*2480*/  LOP3.LUT R2, R0, 0x7, RZ, 0xc0, !PT ;  /* 0x0000000700027812 */ /* 0x000fe200078ec0ff */
[----:B------:R-:W-:Y:S01]  /*2490*/  UISETP.GT.U32.AND UP0, UPT, UR39, 0x2, UPT ;  /* 0x000000022700788c */ /* 0x000fe2000bf04070 */
[----:B------:R-:W-:Y:S01]  /*24a0*/  SHF.R.U32.HI R7, RZ, 0x1, R3 ;  /* 0x00000001ff077819 */ /* 0x000fe20000011603 */
[----:B------:R-:W-:Y:S01]  /*24b0*/  ULDC UR7, c[0x0][0x284] ;  /* 0x0000a10000077ab9 */ /* 0x000fe20000000800 */
[----:B------:R-:W-:Y:S01]  /*24c0*/  LOP3.LUT R0, R4, 0x1, RZ, 0xc0, !PT ;  /* 0x0000000104007812 */ /* 0x000fe200078ec0ff */
[----:B------:R-:W-:Y:S01]  /*24d0*/  UISETP.LT.U32.AND UP0, UPT, UR42, 0x3, UP0 ;  /* 0x000000032a00788c */ /* 0x000fe20008701070 */
[----:B------:R-:W-:Y:S01]  /*24e0*/  IADD3 R9, RZ, -R7, -R2 ;  /* 0x80000007ff097210 */ /* 0x000fe20007ffe802 */
[----:B------:R-:W-:Y:S01]  /*24f0*/  UISETP.GE.U32.AND UP1, UPT, UR42, 0x3, UPT ;  /* 0x000000032a00788c */ /* 0x000fe2000bf26070 */
[----:B------:R-:W-:Y:S01]  /*2500*/  SHF.R.S32.HI R12, RZ, 0x1f, R45 ;  /* 0x0000001fff0c7819 */ /* 0x000fe2000001142d */
[C---:B------:R-:W-:Y:S01]  /*2510*/  IMAD.SHL.U32 R5, R0.reuse, 0x40, RZ ;  /* 0x0000004000057824 */ /* 0x040fe200078e00ff */
[----:B------:R-:W-:Y:S01]  /*2520*/  LOP3.LUT R10, R39, 0x6, R10, 0xf8, !PT ;  /* 0x00000006270a7812 */ /* 0x000fe200078ef80a */
[----:B------:R-:W-:Y:S01]  /*2530*/  IMAD R9, R0, -0x40, R9 ;  /* 0xffffffc000097824 */ /* 0x000fe200078e0209 */
[----:B------:R-:W-:Y:S01]  /*2540*/  ULDC.64 UR8, c[0x0][0x5d0] ;  /* 0x0001740000087ab9 */ /* 0x000fe20000000a00 */
[----:B------:R-:W-:Y:S01]  /*2550*/  IMAD.SHL.U32 R0, R38, 0x200, RZ ;  /* 0x0000020026007824 */ /* 0x000fe200078e00ff */
[----:B------:R-:W-:Y:S01]  /*2560*/  LOP3.LUT R3, R22, 0x3, RZ, 0xc0, !PT ;  /* 0x0000000316037812 */ /* 0x000fe200078ec0ff */
[----:B------:R-:W-:Y:S01]  /*2570*/  UIMAD.WIDE.U32 UR4, UR39, -0x55555555, URZ ;  /* 0xaaaaaaab270478a5 */ /* 0x000fe2000f8e003f */
[----:B------:R-:W-:Y:S01]  /*2580*/  LOP3.LUT R5, R5, 0x40, R2, 0xe2, !PT ;  /* 0x0000004005057812 */ /* 0x000fe200078ee202 */
[----:B------:R-:W-:Y:S01]  /*2590*/  USEL UR6, URZ, 0x1, !UP0 ;  /* 0x000000013f067887 */ /* 0x000fe2000c000000 */
[----:B---3--:R-:W-:Y:S01]  /*25a0*/  ISETP.GE.AND P0, PT, R39, R6, PT ;  /* 0x000000062700720c */ /* 0x008fe20003f06270 */
[----:B------:R-:W-:Y:S01]  /*25b0*/  IMAD R2, R12, UR8, RZ ;  /* 0x000000080c027c24 */ /* 0x000fe2000f8e02ff */
[----:B------:R-:W-:Y:S01]  /*25c0*/  SHF.R.S32.HI R11, RZ, 0x1f, R10 ;  /* 0x0000001fff0b7819 */ /* 0x000fe2000001140a */
[----:B------:R-:W-:Y:S01]  /*25d0*/  IMAD.WIDE R14, R38, 0x200, RZ ;  /* 0x00000200260e7825 */ /* 0x000fe200078e02ff */
[----:B------:R-:W-:Y:S01]  /*25e0*/  ISETP.GE.OR P0, PT, R0, UR7, P0 ;  /* 0x0000000700007c0c */ /* 0x000fe20008706670 */
[----:B------:R-:W-:-:S02]  /*25f0*/  USHF.R.U32.HI UR4, URZ, 0x1, UR5 ;  /* 0x000000013f047899 */ /* 0x000fc40008011605 */
[----:B------:R-:W-:Y:S01]  /*2600*/  ULOP3.LUT UR38, UR38, UR6, URZ, 0x3c, !UPT ;  /* 0x0000000626267292 */ /* 0x000fe2000f8e3c3f */
[----:B------:R-:W-:Y:S01]  /*2610*/  IMAD R4, R3, -0x2, R6 ;  /* 0xfffffffe03047824 */ /* 0x000fe200078e0206 */
[----:B------:R-:W-:Y:S01]  /*2620*/  LOP3.LUT R49, R14, R5, R7, 0xfe, !PT ;  /* 0x000000050e317212 */ /* 0x000fe200078efe07 */
[C---:B------:R-:W-:Y:S01]  /*2630*/  IMAD R13, R45.reuse, UR9, R2 ;  /* 0x000000092d0d7c24 */ /* 0x040fe2000f8e0202 */
[----:B------:R-:W-:Y:S01]  /*2640*/  UIMAD UR39, UR4, -0x3, UR39 ;  /* 0xfffffffd042778a4 */ /* 0x000fe2000f8e0227 */
[----:B------:R-:W-:Y:S01]  /*2650*/  IMAD.WIDE.U32 R2, R45, UR8, R10 ;  /* 0x000000082d027c25 */ /* 0x000fe2000f8e000a */
[----:B------:R-:W-:Y:S01]  /*2660*/  @UP1 ULOP3.LUT UR38, UR38, 0x1, UR4, 0x78, !UPT ;  /* 0x0000000126261892 */ /* 0x000fe2000f8e7804 */
[----:B------:R-:W-:Y:S02]  /*2670*/  IADD3 R5, -R0, UR7, R9 ;  /* 0x0000000700057c10 */ /* 0x000fe4000fffe109 */
[----:B------:R-:W-:Y:S01]  /*2680*/  IMAD.IADD R4, R4, 0x1, -R39 ;  /* 0x0000000104047824 */ /* 0x000fe200078e0a27 */
[----:B------:R-:W-:Y:S01]  /*2690*/  IADD3 R7, R3, R13, RZ ;  /* 0x0000000d03077210 */ /* 0x000fe20007ffe0ff */
[----:B------:R-:W-:-:S02]  /*26a0*/  IMAD.MOV.U32 R0, RZ, RZ, -0x1 ;  /* 0xffffffffff007424 */ /* 0x000fc400078e00ff */
[----:B------:R-:W-:Y:S01]  /*26b0*/  IMAD.MOV.U32 R6, RZ, RZ, R2 ;  /* 0x000000ffff067224 */ /* 0x000fe200078e0002 */
[----:B------:R-:W-:Y:S06]  /*26c0*/  @P0 BRA `(.L_x_28) ;  /* 0x0000001000f40947 */ /* 0x000fec0003800000 */
[----:B------:R-:W0:Y:S01]  /*26d0*/  LDC.64 R2, c[0x0][0x5c8] ;  /* 0x00017200ff027b82 */ /* 0x000e220000000a00 */
[----:B-----5:R-:W-:Y:S01]  /*26e0*/  ISETP.NE.AND P0, PT, R36, RZ, PT ;  /* 0x000000ff2400720c */ /* 0x020fe20003f05270 */
[----:B------:R-:W-:Y:S01]  /*26f0*/  BSSY B0, `(.L_x_28) ;  /* 0x000013a000007945 */ /* 0x000fe20003800000 */
[-C--:B0-----:R-:W-:Y:S02]  /*2700*/  IMAD R8, R15, R2.reuse, RZ ;  /* 0x000000020f087224 */ /* 0x081fe400078e02ff */
[----:B------:R-:W-:-:S04]  /*2710*/  IMAD.WIDE.U32 R38, R49, R2, R6 ;  /* 0x0000000231267225 */ /* 0x000fc800078e0006 */
[----:B------:R-:W-:-:S04]  /*2720*/  IMAD R7, R49, R3, R8 ;  /* 0x0000000331077224 */ /* 0x000fc800078e0208 */
[----:B------:R-:W-:Y:S01]  /*2730*/  IMAD.IADD R46, R39, 0x1, R7 ;  /* 0x00000001272e7824 */ /* 0x000fe200078e0207 */
[----:B------:R-:W-:Y:S06]  /*2740*/  @!P0 BRA `(.L_x_29) ;  /* 0x0000000c00348947 */ /* 0x000fec0003800000 */
[----:B------:R-:W0:Y:S01]  /*2750*/  LDC.64 R8, c[0x0][0x5b0] ;  /* 0x00016c00ff087b82 */ /* 0x000e220000000a00 */
[----:B------:R-:W-:Y:S01]  /*2760*/  ULDC.64 UR4, c[0x0][0x5b8] ;  /* 0x00016e0000047ab9 */ /* 0x000fe20000000a00 */
[----:B------:R-:W-:Y:S01]  /*2770*/  ISETP.GE.AND P1, PT, R4, 0x1, PT ;  /* 0x000000010400780c */ /* 0x000fe20003f26270 */
[----:B------:R-:W-:Y:S01]  /*2780*/  IMAD R12, R12, UR4, RZ ;  /* 0x000000040c0c7c24 */ /* 0x000fe2000f8e02ff */
[----:B------:R-:W-:Y:S01]  /*2790*/  BSSY B1, `(.L_x_30) ;  /* 0x0000011000017945 */ /* 0x000fe20003800000 */
[----:B------:R-:W-:Y:S01]  /*27a0*/  IMAD.WIDE.U32 R10, R45, UR4, R10 ;  /* 0x000000042d0a7c25 */ /* 0x000fe2000f8e000a */
[----:B------:R-:W-:Y:S02]  /*27b0*/  ISETP.LT.OR P2, PT, R5, 0x1, !P1 ;  /* 0x000000010500780c */ /* 0x000fe40004f41670 */
[----:B------:R-:W1:Y:S01]  /*27c0*/  LDC.64 R6, c[0x0][0x5a8] ;  /* 0x00016a00ff067b82 */ /* 0x000e620000000a00 */
[----:B------:R-:W-:Y:S02]  /*27d0*/  IMAD R13, R45, UR5, R12 ;  /* 0x000000052d0d7c24 */ /* 0x000fe4000f8e020c */
[----:B------:R-:W-:-:S02]  /*27e0*/  IMAD.MOV.U32 R12, RZ, RZ, R10 ;  /* 0x000000ffff0c7224 */ /* 0x000fc400078e000a */
[----:B------:R-:W-:Y:S02]  /*27f0*/  IMAD.IADD R13, R11, 0x1, R13 ;  /* 0x000000010b0d7824 */ /* 0x000fe400078e020d */
[-C--:B0-----:R-:W-:Y:S01]  /*2800*/  IMAD R20, R15, R8.reuse, RZ ;  /* 0x000000080f147224 */ /* 0x081fe200078e02ff */
[----:B------:R-:W-:Y:S01]  /*2810*/  SHF.L.U64.HI R21, R8, 0x3, R9 ;  /* 0x0000000308157819 */ /* 0x000fe20000010209 */
[----:B------:R-:W-:-:S04]  /*2820*/  IMAD.WIDE.U32 R14, R49, R8, R12 ;  /* 0x00000008310e7225 */ /* 0x000fc800078e000c */
[----:B------:R-:W-:Y:S01]  /*2830*/  IMAD R47, R49, R9, R20 ;  /* 0x00000009312f7224 */ /* 0x000fe200078e0214 */
[----:B-1----:R-:W-:Y:S01]  /*2840*/  IADD3 R44, P0, R14, R6, RZ ;  /* 0x000000060e2c7210 */ /* 0x002fe20007f1e0ff */
[----:B------:R-:W-:-:S03]  /*2850*/  IMAD.SHL.U32 R20, R8, 0x8, RZ ;  /* 0x0000000808147824 */ /* 0x000fc600078e00ff */
[----:B------:R-:W-:Y:S01]  /*2860*/  IADD3.X R45, R7, R15, R47, P0, !PT ;  /* 0x0000000f072d7210 */ /* 0x000fe200007fe42f */
[----:B------:R-:W-:Y:S01]  /*2870*/  IMAD.WIDE.U32 R20, R49, R8, R20 ;  /* 0x0000000831147225 */ /* 0x000fe200078e0014 */
[----:B------:R-:W-:Y:S07]  /*2880*/  @P2 BRA `(.L_x_31) ;  /* 0x0000000000042947 */ /* 0x000fee0003800000 */
[----:B--2---:R0:W5:Y:S02]  /*2890*/  LDG.E.U8 R37, desc[UR36][R44.64] ;  /* 0x000000242c257981 */ /* 0x004164000c1e1100 */
.L_x_31:
[----:B------:R-:W-:Y:S05]  /*28a0*/  BSYNC B1 ;  /* 0x0000000000017941 */ /* 0x000fea0003800000 */
.L_x_30:
[----:B-----5:R-:W-:Y:S01]  /*28b0*/  LOP3.LUT R15, R37, 0xffff, RZ, 0xc0, !PT ;  /* 0x0000ffff250f7812 */ /* 0x020fe200078ec0ff */
[----:B------:R-:W-:Y:S01]  /*28c0*/  ULDC.64 UR4, c[0x0][0x5c0] ;  /* 0x0001700000047ab9 */ /* 0x000fe20000000a00 */
[----:B------:R-:W-:Y:S01]  /*28d0*/  IMAD.IADD R21, R47, 0x1, R21 ;  /* 0x000000012f157824 */ /* 0x000fe200078e0215 */
[----:B------:R-:W-:Y:S01]  /*28e0*/  IADD3 R14, P0, R38, UR4, RZ ;  /* 0x00000004260e7c10 */ /* 0x000fe2000ff1e0ff */
[----:B------:R-:W-:Y:S01]  /*28f0*/  IMAD R51, R9, 0x78, RZ ;  /* 0x0000007809337824 */ /* 0x000fe200078e02ff */
[----:B------:R-:W-:Y:S01]  /*2900*/  PRMT R39, R15, 0x8880, RZ ;  /* 0x000088800f277816 */ /* 0x000fe200000000ff */
[----:B------:R-:W-:Y:S01]  /*2910*/  BSSY B1, `(.L_x_32) ;  /* 0x0000010000017945 */ /* 0x000fe20003800000 */
[--C-:B------:R-:W-:Y:S02]  /*2920*/  IADD3 R38, P4, P5, R10, R6, R20.reuse ;  /* 0x000000060a267210 */ /* 0x100fe40007d9e014 */
[----:B------:R-:W-:Y:S01]  /*2930*/  IADD3.X R15, R46, UR5, RZ, P0, !PT ;  /* 0x000000052e0f7c10 */ /* 0x000fe200087fe4ff */
[----:B------:R-:W-:Y:S01]  /*2940*/  IMAD R52, R39, R36, RZ ;  /* 0x0000002427347224 */ /* 0x000fe200078e02ff */
[--C-:B------:R-:W-:Y:S01]  /*2950*/  IADD3.X R39, R13, R7, R21.reuse, P4, P5 ;  /* 0x000000070d277210 */ /* 0x100fe200027ea415 */
[----:B------:R-:W-:Y:S01]  /*2960*/  IMAD.WIDE.U32 R46, R8, 0x78, R20 ;  /* 0x00000078082e7825 */ /* 0x000fe200078e0014 */
[----:B------:R-:W-:-:S03]  /*2970*/  ISETP.GE.AND P0, PT, R4, 0x2, PT ;  /* 0x000000020400780c */ /* 0x000fc60003f06270 */
[----:B------:R-:W-:Y:S01]  /*2980*/  @!P2 IMAD R21, R40, R23, R52 ;  /* 0x000000172815a224 */ /* 0x000fe200078e0234 */
[----:B------:R-:W-:Y:S01]  /*2990*/  ISETP.LT.OR P3, PT, R5, 0x1, !P0 ;  /* 0x000000010500780c */ /* 0x000fe20004761670 */
[----:B------:R-:W-:Y:S01]  /*29a0*/  IMAD.IADD R40, R47, 0x1, R51 ;  /* 0x000000012f287824 */ /* 0x000fe200078e0233 */
[----:B------:R-:W-:Y:S02]  /*29b0*/  IADD3 R48, P4, P5, R10, R6, R46 ;  /* 0x000000060a307210 */ /* 0x000fe40007d9e02e */
[----:B------:R1:W-:Y:S09]  /*29c0*/  @!P2 STG.E.U8 desc[UR36][R14.64], R21 ;  /* 0x000000150e00a986 */ /* 0x0003f2000c101124 */
[----:B------:R-:W-:Y:S05]  /*29d0*/  @P3 BRA `(.L_x_33) ;  /* 0x00000000000c3947 */ /* 0x000fea0003800000 */
[----:B--2---:R-:W1:Y:S02]  /*29e0*/  LDG.E.U8 R37, desc[UR36][R44.64+0x1] ;  /* 0x000001242c257981 */ /* 0x004e64000c1e1100 */
[----:B-1----:R-:W-:-:S05]  /*29f0*/  PRMT R21, R37, 0x8880, RZ ;  /* 0x0000888025157816 */ /* 0x002fca00000000ff */
[----:B------:R-:W-:-:S07]  /*2a00*/  IMAD R52, R21, R36, RZ ;  /* 0x0000002415347224 */ /* 0x000fce00078e02ff */
.L_x_33:
[----:B------:R-:W-:Y:S05]  /*2a10*/  BSYNC B1 ;  /* 0x0000000000017941 */ /* 0x000fea0003800000 */
.L_x_32:
[----:B------:R-:W-:Y:S01]  /*2a20*/  ISETP.LT.OR P2, PT, R5, 0x9, !P1 ;  /* 0x000000090500780c */ /* 0x000fe20004f41670 */
[----:B------:R-:W-:Y:S01]  /*2a30*/  @!P3 IMAD R41, R41, R23, R52 ;  /* 0x000000172929b224 */ /* 0x000fe200078e0234 */
[----:B------:R-:W-:Y:S01]  /*2a40*/  BSSY B1, `(.L_x_34) ;  /* 0x000000d000017945 */ /* 0x000fe20003800000 */
[----:B------:R-:W-:Y:S01]  /*2a50*/  @!P3 IMAD.MOV.U32 R20, RZ, RZ, R14 ;  /* 0x000000ffff14b224 */ /* 0x000fe200078e000e */
[----:B------:R-:W-:Y:S01]  /*2a60*/  IADD3.X R49, R13, R7, R40, P4, P5 ;  /* 0x000000070d317210 */ /* 0x000fe200027ea428 */
[----:B-1----:R-:W-:Y:S01]  /*2a70*/  @!P3 IMAD.MOV.U32 R21, RZ, RZ, R15 ;  /* 0x000000ffff15b224 */ /* 0x002fe200078e000f */
[C---:B------:R-:W-:Y:S02]  /*2a80*/  ISETP.LT.OR P5, PT, R5.reuse, 0x9, !P0 ;  /* 0x000000090500780c */ /* 0x040fe400047a1670 */
[----:B------:R-:W-:Y:S02]  /*2a90*/  ISETP.LT.OR P4, PT, R5, 0x81, !P1 ;  /* 0x000000810500780c */ /* 0x000fe40004f81670 */
[----:B------:R1:W-:Y:S01]  /*2aa0*/  @!P3 STG.E.U8 desc[UR36][R20.64+0x1], R41 ;  /* 0x000001291400b986 */ /* 0x0003e2000c101124 */
[----:B------:R-:W-:-:S04]  /*2ab0*/  LEA R14, P3, R2, R14, 0x3 ;  /* 0x0000000e020e7211 */ /* 0x000fc800078618ff */
[----:B------:R-:W-:Y:S01]  /*2ac0*/  LEA.HI.X R15, R2, R15, R3, 0x3, P3 ;  /* 0x0000000f020f7211 */ /* 0x000fe200018f1c03 */
[----:B------:R-:W-:Y:S08]  /*2ad0*/  @P2 BRA `(.L_x_35) ;  /* 0x00000000000c2947 */ /* 0x000ff00003800000 */
[----:B--2---:R-:W1:Y:S02]  /*2ae0*/  LDG.E.U8 R37, desc[UR36][R38.64] ;  /* 0x0000002426257981 */ /* 0x004e64000c1e1100 */
[----:B-1----:R-:W-:-:S05]  /*2af0*/  PRMT R21, R37, 0x8880, RZ ;  /* 0x0000888025157816 */ /* 0x002fca00000000ff */
[----:B------:R-:W-:-:S07]  /*2b00*/  IMAD R52, R21, R36, RZ ;  /* 0x0000002415347224 */ /* 0x000fce00078e02ff */
.L_x_35:
[----:B------:R-:W-:Y:S05]  /*2b10*/  BSYNC B1 ;  /* 0x0000000000017941 */ /* 0x000fea0003800000 */
.L_x_34:
[----:B-1----:R-:W-:Y:S01]  /*2b20*/  @!P2 IMAD R21, R42, R23, R52 ;  /* 0x000000172a15a224 */ /* 0x002fe200078e0234 */
[----:B------:R-:W-:Y:S04]  /*2b30*/  BSSY B1, `(.L_x_36) ;  /* 0x0000006000017945 */ /* 0x000fe80003800000 */
[----:B------:R1:W-:Y:S01]  /*2b40*/  @!P2 STG.E.U8 desc[UR36][R14.64], R21 ;  /* 0x000000150e00a986 */ /* 0x0003e2000c101124 */
[----:B------:R-:W-:Y:S05]  /*2b50*/  @P5 BRA `(.L_x_37) ;  /* 0x00000000000c5947 */ /* 0x000fea0003800000 */
[----:B--2---:R-:W1:Y:S02]  /*2b60*/  LDG.E.U8 R37, desc[UR36][R38.64+0x1] ;  /* 0x0000012426257981 */ /* 0x004e64000c1e1100 */
[----:B-1----:R-:W-:-:S05]  /*2b70*/  PRMT R21, R37, 0x8880, RZ ;  /* 0x0000888025157816 */ /* 0x002fca00000000ff */
[----:B------:R-:W-:-:S07]  /*2b80*/  IMAD R52, R21, R36, RZ ;  /* 0x0000002415347224 */ /* 0x000fce00078e02ff */
.L_x_37:
[----:B------:R-:W-:Y:S05]  /*2b90*/  BSYNC B1 ;  /* 0x0000000000017941 */ /* 0x000fea0003800000 */
.L_x_36:
[----:B------:R-:W-:-:S05]  /*2ba0*/  @!P5 IMAD R43, R43, R23, R52 ;  /* 0x000000172b2bd224 */ /* 0x000fca00078e0234 */
[----:B------:R3:W-:Y:S04]  /*2bb0*/  @!P5 STG.E.U8 desc[UR36][R14.64+0x1], R43 ;  /* 0x0000012b0e00d986 */ /* 0x0007e8000c101124 */
[----:B--2---:R-:W2:Y:S01]  /*2bc0*/  @!P4 LDG.E.U8 R37, desc[UR36][R48.64] ;  /* 0x000000243025c981 */ /* 0x004ea2000c1e1100 */
[----:B------:R-:W-:Y:S01]  /*2bd0*/  @!P4 IMAD.MOV.U32 R20, RZ, RZ, R14 ;  /* 0x000000ffff14c224 */ /* 0x000fe200078e000e */
[----:B------:R-:W-:Y:S01]  /*2be0*/  ISETP.LT.OR P3, PT, R5, 0x81, !P0 ;  /* 0x000000810500780c */ /* 0x000fe20004761670 */
[----:B-1----:R-:W-:Y:S02]  /*2bf0*/  @!P4 IMAD.MOV.U32 R21, RZ, RZ, R15 ;  /* 0x000000ffff15c224 */ /* 0x002fe400078e000f */
[----:B------:R-:W-:Y:S02]  /*2c00*/  @!P4 IMAD R39, R3, 0x78, RZ ;  /* 0x000000780327c824 */ /* 0x000fe400078e02ff */
[----:B------:R-:W-:-:S04]  /*2c10*/  @!P4 IMAD.WIDE.U32 R20, R2, 0x78, R20 ;  /* 0x000000780214c825 */ /* 0x000fc800078e0014 */
[----:B------:R-:W-:Y:S01]  /*2c20*/  @!P4 IMAD.IADD R21, R21, 0x1, R39 ;  /* 0x000000011515c824 */ /* 0x000fe200078e0227 */
[----:B--2---:R-:W-:-:S05]  /*2c30*/  @!P4 PRMT R11, R37, 0x8880, RZ ;  /* 0x00008880250bc816 */ /* 0x004fca00000000ff */
[----:B------:R-:W-:-:S04]  /*2c40*/  @!P4 IMAD R52, R11, R36, RZ ;  /* 0x000000240b34c224 */ /* 0x000fc800078e02ff */
[----:B------:R-:W-:-:S05]  /*2c50*/  @!P4 IMAD R11, R32, R23, R52 ;  /* 0x00000017200bc224 */ /* 0x000fca00078e0234 */
[----:B------:R1:W-:Y:S04]  /*2c60*/  @!P4 STG.E.U8 desc[UR36][R20.64], R11 ;  /* 0x0000000b1400c986 */ /* 0x0003e8000c101124 */
[----:B------:R-:W2:Y:S01]  /*2c70*/  @!P3 LDG.E.U8 R37, desc[UR36][R48.64+0x1] ;  /* 0x000001243025b981 */ /* 0x000ea2000c1e1100 */
[----:B------:R-:W-:Y:S01]  /*2c80*/  LEA R38, P4, R8, R46, 0x3 ;  /* 0x0000002e08267211 */ /* 0x000fe200078818ff */
[----:B0-----:R-:W-:Y:S01]  /*2c90*/  @!P3 IMAD R45, R3, 0x78, RZ ;  /* 0x00000078032db824 */ /* 0x001fe200078e02ff */
[----:B------:R-:W-:Y:S01]  /*2ca0*/  ISETP.LT.OR P2, PT, R5, 0x89, !P1 ;  /* 0x000000890500780c */ /* 0x000fe20004f41670 */
[----:B---3--:R-:W-:Y:S01]  /*2cb0*/  @!P3 IMAD.WIDE.U32 R42, R2, 0x78, R14 ;  /* 0x00000078022ab825 */ /* 0x008fe200078e000e */
[----:B------:R-:W-:Y:S02]  /*2cc0*/  LEA.HI.X R39, R8, R40, R9, 0x3, P4 ;  /* 0x0000002808277211 */ /* 0x000fe400020f1c09 */
[----:B------:R-:W-:Y:S01]  /*2cd0*/  IADD3 R40, P4, P5, R10, R6, R38 ;  /* 0x000000060a287210 */ /* 0x000fe20007d9e026 */
[----:B------:R-:W-:Y:S01]  /*2ce0*/  @!P3 IMAD.IADD R43, R43, 0x1, R45 ;  /* 0x000000012b2bb824 */ /* 0x000fe200078e022d */
[----:B--2---:R-:W-:-:S05]  /*2cf0*/  @!P3 PRMT R41, R37, 0x8880, RZ ;  /* 0x000088802529b816 */ /* 0x004fca00000000ff */
[----:B------:R-:W-:Y:S01]  /*2d00*/  @!P3 IMAD R52, R41, R36, RZ ;  /* 0x000000242934b224 */ /* 0x000fe200078e02ff */
[----:B------:R-:W-:-:S03]  /*2d10*/  IADD3.X R41, R13, R7, R39, P4, P5 ;  /* 0x000000070d297210 */ /* 0x000fc600027ea427 */
[----:B------:R-:W-:-:S05]  /*2d20*/  @!P3 IMAD R33, R33, R23, R52 ;  /* 0x000000172121b224 */ /* 0x000fca00078e0234 */
[----:B------:R0:W-:Y:S04]  /*2d30*/  @!P3 STG.E.U8 desc[UR36][R42.64+0x1], R33 ;  /* 0x000001212a00b986 */ /* 0x0001e8000c101124 */
[----:B------:R-:W1:Y:S01]  /*2d40*/  @!P2 LDG.E.U8 R37, desc[UR36][R40.64] ;  /* 0x000000242825a981 */ /* 0x000e62000c1e1100 */
[----:B------:R-:W-:Y:S02]  /*2d50*/  ISETP.LT.OR P3, PT, R5, 0x89, !P0 ;  /* 0x000000890500780c */ /* 0x000fe40004761670 */
[----:B------:R-:W-:-:S04]  /*2d60*/  IADD3 R14, P4, R14, UR41, RZ ;  /* 0x000000290e0e7c10 */ /* 0x000fc8000ff9e0ff */
[----:B------:R-:W-:Y:S02]  /*2d70*/  IADD3.X R15, R15, UR40, RZ, P4, !PT ;  /* 0x000000280f0f7c10 */ /* 0x000fe4000a7fe4ff */
[----:B-1----:R-:W-:-:S05]  /*2d80*/  @!P2 PRMT R11, R37, 0x8880, RZ ;  /* 0x00008880250ba816 */ /* 0x002fca00000000ff */
[----:B------:R-:W-:-:S04]  /*2d90*/  @!P2 IMAD R52, R11, R36, RZ ;  /* 0x000000240b34a224 */ /* 0x000fc800078e02ff */
[----:B------:R-:W-:-:S05]  /*2da0*/  @!P2 IMAD R11, R34, R23, R52 ;  /* 0x00000017220ba224 */ /* 0x000fca00078e0234 */
[----:B------:R1:W-:Y:S04]  /*2db0*/  @!P2 STG.E.U8 desc[UR36][R14.64], R11 ;  /* 0x0000000b0e00a986 */ /* 0x0003e8000c101124 */
[----:B------:R-:W2:Y:S01]  /*2dc0*/  @!P3 LDG.E.U8 R37, desc[UR36][R40.64+0x1] ;  /* 0x000001242825b981 */ /* 0x000ea2000c1e1100 */
[----:B------:R-:W-:Y:S01]  /*2dd0*/  IMAD.WIDE.U32 R38, R8, 0x78, R38 ;  /* 0x0000007808267825 */ /* 0x000fe200078e0026 */
[----:B------:R-:W-:-:S03]  /*2de0*/  ISETP.LT.OR P1, PT, R5, 0x101, !P1 ;  /* 0x000001010500780c */ /* 0x000fc60004f21670 */
[----:B------:R-:W-:Y:S01]  /*2df0*/  IMAD.IADD R12, R51, 0x1, R39 ;  /* 0x00000001330c7824 */ /* 0x000fe200078e0227 */
[----:B0-----:R-:W-:-:S04]  /*2e00*/  IADD3 R42, P2, P4, R10, R6, R38 ;  /* 0x000000060a2a7210 */ /* 0x001fc80007c5e026 */
[----:B------:R-:W-:Y:S02]  /*2e10*/  IADD3.X R43, R13, R7, R12, P2, P4 ;  /* 0x000000070d2b7210 */ /* 0x000fe400017e840c */
[----:B--2---:R-:W-:-:S05]  /*2e20*/  @!P3 PRMT R21, R37, 0x8880, RZ ;  /* 0x000088802515b816 */ /* 0x004fca00000000ff */
[----:B------:R-:W-:-:S04]  /*2e30*/  @!P3 IMAD R52, R21, R36, RZ ;  /* 0x000000241534b224 */ /* 0x000fc800078e02ff */
[----:B------:R-:W-:-:S05]  /*2e40*/  @!P3 IMAD R35, R35, R23, R52 ;  /* 0x000000172323b224 */ /* 0x000fca00078e0234 */
[----:B------:R0:W-:Y:S04]  /*2e50*/  @!P3 STG.E.U8 desc[UR36][R14.64+0x1], R35 ;  /* 0x000001230e00b986 */ /* 0x0001e8000c101124 */
[----:B------:R-:W1:Y:S01]  /*2e60*/  @!P1 LDG.E.U8 R37, desc[UR36][R42.64] ;  /* 0x000000242a259981 */ /* 0x000e62000c1e1100 */
[----:B------:R-:W-:Y:S01]  /*2e70*/  @!P1 IMAD.MOV.U32 R20, RZ, RZ, R14 ;  /* 0x000000ffff149224 */ /* 0x000fe200078e000e */
[----:B------:R-:W-:Y:S01]  /*2e80*/  ISETP.LT.OR P0, PT, R5, 0x101, !P0 ;  /* 0x000001010500780c */ /* 0x000fe20004701670 */
[----:B------:R-:W-:Y:S02]  /*2e90*/  @!P1 IMAD.MOV.U32 R21, RZ, RZ, R15 ;  /* 0x000000ffff159224 */ /* 0x000fe400078e000f */
[----:B------:R-:W-:Y:S02]  /*2ea0*/  @!P1 IMAD R33, R3, 0x78, RZ ;  /* 0x0000007803219824 */ /* 0x000fe400078e02ff */
[----:B------:R-:W-:-:S04]  /*2eb0*/  @!P1 IMAD.WIDE.U32 R20, R2, 0x78, R20 ;  /* 0x0000007802149825 */ /* 0x000fc800078e0014 */
[----:B------:R-:W-:Y:S01]  /*2ec0*/  @!P1 IMAD.IADD R21, R33, 0x1, R21 ;  /* 0x0000000121159824 */ /* 0x000fe200078e0215 */
[----:B-1----:R-:W-:-:S05]  /*2ed0*/  @!P1 PRMT R11, R37, 0x8880, RZ ;  /* 0x00008880250b9816 */ /* 0x002fca00000000ff */
[----:B------:R-:W-:-:S04]  /*2ee0*/  @!P1 IMAD R52, R11, R36, RZ ;  /* 0x000000240b349224 */ /* 0x000fc800078e02ff */
[----:B------:R-:W-:-:S05]  /*2ef0*/  @!P1 IMAD R11, R28, R23, R52 ;  /* 0x000000171c0b9224 */ /* 0x000fca00078e0234 */
[----:B------:R1:W-:Y:S04]  /*2f00*/  @!P1 STG.E.U8 desc[UR36][R20.64], R11 ;  /* 0x0000000b14009986 */ /* 0x0003e8000c101124 */
[----:B------:R-:W2:Y:S01]  /*2f10*/  @!P0 LDG.E.U8 R37, desc[UR36][R42.64+0x1] ;  /* 0x000001242a258981 */ /* 0x000ea2000c1e1100 */
[----:B------:R-:W-:Y:S01]  /*2f20*/  ISETP.GE.AND P1, PT, R5, 0x109, PT ;  /* 0x000001090500780c */ /* 0x000fe20003f26270 */
[----:B------:R-:W-:Y:S01]  /*2f30*/  @!P0 IMAD.MOV.U32 R32, RZ, RZ, R14 ;  /* 0x000000ffff208224 */ /* 0x000fe200078e000e */
[----:B------:R-:W-:Y:S01]  /*2f40*/  LEA R34, P3, R8, R38, 0x3 ;  /* 0x0000002608227211 */ /* 0x000fe200078618ff */
[----:B------:R-:W-:Y:S01]  /*2f50*/  @!P0 IMAD.MOV.U32 R33, RZ, RZ, R15 ;  /* 0x000000ffff218224 */ /* 0x000fe200078e000f */
[----:B------:R-:W-:Y:S01]  /*2f60*/  ISETP.LT.OR P2, PT, R4, 0x1, !P1 ;  /* 0x000000010400780c */ /* 0x000fe20004f41670 */
[----:B------:R-:W-:Y:S01]  /*2f70*/  @!P0 IMAD R41, R3, 0x78, RZ ;  /* 0x0000007803298824 */ /* 0x000fe200078e02ff */
[----:B0-----:R-:W-:Y:S01]  /*2f80*/  LEA.HI.X R35, R8, R12, R9, 0x3, P3 ;  /* 0x0000000c08237211 */ /* 0x001fe200018f1c09 */
[----:B------:R-:W-:Y:S01]  /*2f90*/  @!P0 IMAD.WIDE.U32 R32, R2, 0x78, R32 ;  /* 0x0000007802208825 */ /* 0x000fe200078e0020 */
[----:B------:R-:W-:-:S03]  /*2fa0*/  IADD3 R38, P3, P4, R10, R6, R34 ;  /* 0x000000060a267210 */ /* 0x000fc60007c7e022 */
[----:B------:R-:W-:Y:S01]  /*2fb0*/  @!P0 IMAD.IADD R33, R41, 0x1, R33 ;  /* 0x0000000129218824 */ /* 0x000fe200078e0221 */
[----:B--2---:R-:W-:-:S05]  /*2fc0*/  @!P0 PRMT R39, R37, 0x8880, RZ ;  /* 0x0000888025278816 */ /* 0x004fca00000000ff */
[----:B------:R-:W-:Y:S01]  /*2fd0*/  @!P0 IMAD R52, R39, R36, RZ ;  /* 0x0000002427348224 */ /* 0x000fe200078e02ff */
[----:B------:R-:W-:-:S03]  /*2fe0*/  IADD3.X R39, R13, R7, R35, P3, P4 ;  /* 0x000000070d277210 */ /* 0x000fc60001fe8423 */
[----:B------:R-:W-:-:S05]  /*2ff0*/  @!P0 IMAD R29, R29, R23, R52 ;  /* 0x000000171d1d8224 */ /* 0x000fca00078e0234 */
[----:B------:R0:W-:Y:S04]  /*3000*/  @!P0 STG.E.U8 desc[UR36][R32.64+0x1], R29 ;  /* 0x0000011d20008986 */ /* 0x0001e8000c101124 */
[----:B------:R-:W2:Y:S01]  /*3010*/  @!P2 LDG.E.U8 R37, desc[UR36][R38.64] ;  /* 0x000000242625a981 */ /* 0x000ea2000c1e1100 */
[----:B------:R-:W-:Y:S02]  /*3020*/  ISETP.LT.OR P0, PT, R4, 0x2, !P1 ;  /* 0x000000020400780c */ /* 0x000fe40004f01670 */
[----:B-1----:R-:W-:-:S04]  /*3030*/  IADD3 R20, P1, R14, UR41, RZ ;  /* 0x000000290e147c10 */ /* 0x002fc8000ff3e0ff */
[----:B------:R-:W-:Y:S02]  /*3040*/  IADD3.X R21, R15, UR40, RZ, P1, !PT ;  /* 0x000000280f157c10 */ /* 0x000fe40008ffe4ff */
[----:B--2---:R-:W-:-:S05]  /*3050*/  @!P2 PRMT R11, R37, 0x8880, RZ ;  /* 0x00008880250ba816 */ /* 0x004fca00000000ff */
[----:B------:R-:W-:-:S04]  /*3060*/  @!P2 IMAD R52, R11, R36, RZ ;  /* 0x000000240b34a224 */ /* 0x000fc800078e02ff */
[----:B------:R-:W-:-:S05]  /*3070*/  @!P2 IMAD R11, R30, R23, R52 ;  /* 0x000000171e0ba224 */ /* 0x000fca00078e0234 */
[----:B------:R1:W-:Y:S04]  /*3080*/  @!P2 STG.E.U8 desc[UR36][R20.64], R11 ;  /* 0x0000000b1400a986 */ /* 0x0003e8000c101124 */
[----:B------:R-:W2:Y:S01]  /*3090*/  @!P0 LDG.E.U8 R37, desc[UR36][R38.64+0x1] ;  /* 0x0000012426258981 */ /* 0x000ea2000c1e1100 */
[----:B------:R-:W-:Y:S01]  /*30a0*/  ISETP.GE.AND P1, PT, R5, 0x181, PT ;  /* 0x000001810500780c */ /* 0x000fe20003f26270 */
[----:B------:R-:W-:Y:S01]  /*30b0*/  IMAD.WIDE.U32 R34, R8, 0x78, R34 ;  /* 0x0000007808227825 */ /* 0x000fe200078e0022 */
[----:B------:R-:W-:Y:S02]  /*30c0*/  IADD3 R14, P3, R14, UR41, RZ ;  /* 0x000000290e0e7c10 */ /* 0x000fe4000ff7e0ff */
[----:B------:R-:W-:Y:S01]  /*30d0*/  ISETP.LT.OR P2, PT, R4, 0x1, !P1 ;  /* 0x000000010400780c */ /* 0x000fe20004f41670 */
[----:B------:R-:W-:Y:S01]  /*30e0*/  IMAD.IADD R12, R51, 0x1, R35 ;  /* 0x00000001330c7824 */ /* 0x000fe200078e0223 */
[----:B0-----:R-:W-:-:S02]  /*30f0*/  IADD3 R32, P4, P5, R10, R6, R34 ;  /* 0x000000060a207210 */ /* 0x001fc40007d9e022 */
[----:B------:R-:W-:Y:S02]  /*3100*/  IADD3.X R15, R15, UR40, RZ, P3, !PT ;  /* 0x000000280f0f7c10 */ /* 0x000fe40009ffe4ff */
        /* <DEDUP_REMOVED lines=20> */
[----:B0-----:R-:W-:Y:S01]  /*3250*/  @!P0 IMAD.MOV.U32 R31, RZ, RZ, R15 ;  /* 0x000000ffff1f8224 */ /* 0x001fe200078e000f */
[----:B------:R-:W-:Y:S01]  /*3260*/  ISETP.LT.OR P2, PT, R4, 0x1, !P1 ;  /* 0x000000010400780c */ /* 0x000fe20004f41670 */
[----:B------:R-:W-:Y:S01]  /*3270*/  @!P0 IMAD R3, R3, 0x78, RZ ;  /* 0x0000007803038824 */ /* 0x000fe200078e02ff */
[----:B------:R-:W-:Y:S01]  /*3280*/  LEA.HI.X R12, R8, R12, R9, 0x3, P3 ;  /* 0x0000000c080c7211 */ /* 0x000fe200018f1c09 */
[----:B------:R-:W-:Y:S01]  /*3290*/  @!P0 IMAD.WIDE.U32 R30, R2, 0x78, R30 ;  /* 0x00000078021e8825 */ /* 0x000fe200078e001e */
[----:B------:R-:W-:-:S04]  /*32a0*/  IADD3 R6, P3, P4, R10, R6, R35 ;  /* 0x000000060a067210 */ /* 0x000fc80007c7e023 */
[----:B------:R-:W-:Y:S02]  /*32b0*/  @!P0 IADD3 R31, R3, R31, RZ ;  /* 0x0000001f031f8210 */ /* 0x000fe40007ffe0ff */
[----:B------:R-:W-:Y:S02]  /*32c0*/  IADD3.X R7, R13, R7, R12, P3, P4 ;  /* 0x000000070d077210 */ /* 0x000fe40001fe840c */
[----:B--2---:R-:W-:-:S05]  /*32d0*/  @!P0 PRMT R5, R37, 0x8880, RZ ;  /* 0x0000888025058816 */ /* 0x004fca00000000ff */
[----:B------:R-:W-:-:S04]  /*32e0*/  @!P0 IMAD R52, R5, R36, RZ ;  /* 0x0000002405348224 */ /* 0x000fc800078e02ff */
[----:B------:R-:W-:-:S05]  /*32f0*/  @!P0 IMAD R25, R25, R23, R52 ;  /* 0x0000001719198224 */ /* 0x000fca00078e0234 */
[----:B------:R1:W-:Y:S04]  /*3300*/  @!P0 STG.E.U8 desc[UR36][R30.64+0x1], R25 ;  /* 0x000001191e008986 */ /* 0x0003e8000c101124 */
[----:B------:R-:W2:Y:S01]  /*3310*/  @!P2 LDG.E.U8 R37, desc[UR36][R6.64] ;  /* 0x000000240625a981 */ /* 0x000ea2000c1e1100 */
[----:B------:R-:W-:Y:S02]  /*3320*/  ISETP.LT.OR P1, PT, R4, 0x2, !P1 ;  /* 0x000000020400780c */ /* 0x000fe40004f21670 */
[----:B------:R-:W-:Y:S02]  /*3330*/  @!P2 IADD3 R2, P0, R20, UR41, RZ ;  /* 0x000000291402ac10 */ /* 0x000fe4000ff1e0ff */
[----:B--2---:R-:W-:-:S05]  /*3340*/  @!P2 PRMT R3, R37, 0x8880, RZ ;  /* 0x000088802503a816 */ /* 0x004fca00000000ff */
[----:B------:R-:W-:Y:S01]  /*3350*/  @!P2 IMAD R52, R3, R36, RZ ;  /* 0x000000240334a224 */ /* 0x000fe200078e02ff */
[----:B------:R-:W-:-:S03]  /*3360*/  @!P2 IADD3.X R3, R21, UR40, RZ, P0, !PT ;  /* 0x000000281503ac10 */ /* 0x000fc600087fe4ff */
[----:B------:R-:W-:-:S05]  /*3370*/  @!P2 IMAD R5, R26, R23, R52 ;  /* 0x000000171a05a224 */ /* 0x000fca00078e0234 */
[----:B------:R1:W-:Y:S04]  /*3380*/  @!P2 STG.E.U8 desc[UR36][R2.64], R5 ;  /* 0x000000050200a986 */ /* 0x0003e8000c101124 */
[----:B------:R-:W2:Y:S02]  /*3390*/  @!P1 LDG.E.U8 R37, desc[UR36][R6.64+0x1] ;  /* 0x0000012406259981 */ /* 0x000ea4000c1e1100 */
[----:B--2---:R-:W-:-:S05]  /*33a0*/  @!P1 PRMT R9, R37, 0x8880, RZ ;  /* 0x0000888025099816 */ /* 0x004fca00000000ff */
[----:B------:R-:W-:-:S04]  /*33b0*/  @!P1 IMAD R52, R9, R36, RZ ;  /* 0x0000002409349224 */ /* 0x000fc800078e02ff */
[----:B------:R-:W-:Y:S01]  /*33c0*/  IMAD R27, R27, R23, R52 ;  /* 0x000000171b1b7224 */ /* 0x000fe200078e0234 */
[----:B-1----:R-:W-:Y:S06]  /*33d0*/  @P1 BRA `(.L_x_38) ;  /* 0x0000000400ac1947 */ /* 0x002fec0003800000 */
[----:B------:R-:W-:-:S04]  /*33e0*/  IADD3 R2, P0, R14, UR41, RZ ;  /* 0x000000290e027c10 */ /* 0x000fc8000ff1e0ff */
[----:B------:R-:W-:-:S05]  /*33f0*/  IADD3.X R3, R15, UR40, RZ, P0, !PT ;  /* 0x000000280f037c10 */ /* 0x000fca00087fe4ff */
[----:B------:R0:W-:Y:S01]  /*3400*/  STG.E.U8 desc[UR36][R2.64+0x1], R27 ;  /* 0x0000011b02007986 */ /* 0x0001e2000c101124 */
[----:B------:R-:W-:Y:S05]  /*3410*/  BRA `(.L_x_38) ;  /* 0x00000004009c7947 */ /* 0x000fea0003800000 */
.L_x_29:
[C---:B------:R-:W-:Y:S01]  /*3420*/  ISETP.GE.AND P1, PT, R5.reuse, 0x1, PT ;  /* 0x000000010500780c */ /* 0x040fe20003f26270 */
[----:B------:R-:W-:Y:S01]  /*3430*/  ULDC.64 UR4, c[0x0][0x5c0] ;  /* 0x0001700000047ab9 */ /* 0x000fe20000000a00 */
[----:B------:R-:W-:Y:S02]  /*3440*/  ISETP.GE.AND P0, PT, R5, 0x9, PT ;  /* 0x000000090500780c */ /* 0x000fe40003f06270 */
[C---:B------:R-:W-:Y:S02]  /*3450*/  ISETP.LT.OR P2, PT, R4.reuse, 0x1, !P1 ;  /* 0x000000010400780c */ /* 0x040fe40004f41670 */
[C---:B------:R-:W-:Y:S02]  /*3460*/  ISETP.LT.OR P1, PT, R4.reuse, 0x2, !P1 ;  /* 0x000000020400780c */ /* 0x040fe40004f21670 */
[----:B------:R-:W-:Y:S02]  /*3470*/  ISETP.LT.OR P3, PT, R4, 0x1, !P0 ;  /* 0x000000010400780c */ /* 0x000fe40004761670 */
[----:B------:R-:W-:-:S02]  /*3480*/  IADD3 R6, P4, R38, UR4, RZ ;  /* 0x0000000426067c10 */ /* 0x000fc4000ff9e0ff */
[----:B------:R-:W-:Y:S02]  /*3490*/  ISETP.LT.OR P0, PT, R4, 0x2, !P0 ;  /* 0x000000020400780c */ /* 0x000fe40004701670 */
[----:B------:R-:W-:Y:S02]  /*34a0*/  IADD3.X R7, R46, UR5, RZ, P4, !PT ;  /* 0x000000052e077c10 */ /* 0x000fe4000a7fe4ff */
[----:B------:R-:W-:Y:S01]  /*34b0*/  LEA R8, P4, R2, R6, 0x3 ;  /* 0x0000000602087211 */ /* 0x000fe200078818ff */
[-C--:B------:R-:W-:Y:S02]  /*34c0*/  @!P2 IMAD R11, R40, R23.reuse, RZ ;  /* 0x00000017280ba224 */ /* 0x080fe400078e02ff */
[----:B------:R-:W-:Y:S01]  /*34d0*/  @!P1 IMAD R41, R41, R23, RZ ;  /* 0x0000001729299224 */ /* 0x000fe200078e02ff */
[----:B------:R-:W-:Y:S01]  /*34e0*/  LEA.HI.X R9, R2, R7, R3, 0x3, P4 ;  /* 0x0000000702097211 */ /* 0x000fe200020f1c03 */
[----:B------:R-:W-:Y:S01]  /*34f0*/  @!P3 IMAD R13, R42, R23, RZ ;  /* 0x000000172a0db224 */ /* 0x000fe200078e02ff */
[----:B------:R-:W-:Y:S01]  /*3500*/  @!P2 STG.E.U8 desc[UR36][R6.64], R11 ;  /* 0x0000000b0600a986 */ /* 0x000fe2000c101124 */
[----:B------:R-:W-:-:S02]  /*3510*/  ISETP.GE.AND P2, PT, R5, 0x81, PT ;  /* 0x000000810500780c */ /* 0x000fc40003f46270 */
[----:B------:R-:W-:Y:S01]  /*3520*/  @!P0 IMAD R43, R43, R23, RZ ;  /* 0x000000172b2b8224 */ /* 0x000fe200078e02ff */
[----:B------:R0:W-:Y:S01]  /*3530*/  @!P1 STG.E.U8 desc[UR36][R6.64+0x1], R41 ;  /* 0x0000012906009986 */ /* 0x0001e2000c101124 */
[----:B------:R-:W-:Y:S02]  /*3540*/  ISETP.GE.AND P1, PT, R5, 0x89, PT ;  /* 0x000000890500780c */ /* 0x000fe40003f26270 */
[----:B------:R-:W-:Y:S01]  /*3550*/  IADD3 R14, P5, R8, UR41, RZ ;  /* 0x00000029080e7c10 */ /* 0x000fe2000ffbe0ff */
[----:B------:R1:W-:Y:S01]  /*3560*/  @!P3 STG.E.U8 desc[UR36][R8.64], R13 ;  /* 0x0000000d0800b986 */ /* 0x0003e2000c101124 */
[C---:B------:R-:W-:Y:S02]  /*3570*/  ISETP.LT.OR P3, PT, R4.reuse, 0x1, !P2 ;  /* 0x000000010400780c */ /* 0x040fe40005761670 */
[C---:B------:R-:W-:Y:S02]  /*3580*/  ISETP.LT.OR P2, PT, R4.reuse, 0x2, !P2 ;  /* 0x000000020400780c */ /* 0x040fe40005741670 */
[----:B------:R-:W-:-:S02]  /*3590*/  ISETP.LT.OR P4, PT, R4, 0x1, !P1 ;  /* 0x000000010400780c */ /* 0x000fc40004f81670 */
[----:B------:R-:W-:Y:S01]  /*35a0*/  IADD3.X R15, R9, UR40, RZ, P5, !PT ;  /* 0x00000028090f7c10 */ /* 0x000fe2000affe4ff */
[----:B0-----:R-:W-:Y:S01]  /*35b0*/  @!P0 IMAD.MOV.U32 R6, RZ, RZ, R8 ;  /* 0x000000ffff068224 */ /* 0x001fe200078e0008 */
[----:B------:R-:W-:Y:S01]  /*35c0*/  ISETP.LT.OR P1, PT, R4, 0x2, !P1 ;  /* 0x000000020400780c */ /* 0x000fe20004f21670 */
[----:B------:R-:W-:-:S04]  /*35d0*/  @!P0 IMAD.MOV.U32 R7, RZ, RZ, R9 ;  /* 0x000000ffff078224 */ /* 0x000fc800078e0009 */
[----:B------:R-:W-:Y:S01]  /*35e0*/  @!P3 IMAD R41, R3, 0x78, RZ ;  /* 0x000000780329b824 */ /* 0x000fe200078e02ff */
[----:B------:R0:W-:Y:S01]  /*35f0*/  @!P0 STG.E.U8 desc[UR36][R6.64+0x1], R43 ;  /* 0x0000012b06008986 */ /* 0x0001e2000c101124 */
[----:B------:R-:W-:Y:S01]  /*3600*/  ISETP.GE.AND P0, PT, R5, 0x101, PT ;  /* 0x000001010500780c */ /* 0x000fe20003f06270 */
[-C--:B------:R-:W-:Y:S02]  /*3610*/  @!P3 IMAD R21, R32, R23.reuse, RZ ;  /* 0x000000172015b224 */ /* 0x080fe400078e02ff */
[----:B-1----:R-:W-:Y:S01]  /*3620*/  @!P2 IMAD.WIDE.U32 R12, R2, 0x78, R8 ;  /* 0x00000078020ca825 */ /* 0x002fe200078e0008 */
[C---:B------:R-:W-:Y:S02]  /*3630*/  ISETP.LT.OR P5, PT, R4.reuse, 0x1, !P0 ;  /* 0x000000010400780c */ /* 0x040fe400047a1670 */
[----:B------:R-:W-:Y:S01]  /*3640*/  ISETP.LT.OR P0, PT, R4, 0x2, !P0 ;  /* 0x000000020400780c */ /* 0x000fe20004701670 */
[-C--:B------:R-:W-:Y:S02]  /*3650*/  @!P2 IMAD R33, R33, R23.reuse, RZ ;  /* 0x000000172121a224 */ /* 0x080fe400078e02ff */
[----:B------:R-:W-:-:S02]  /*3660*/  @!P4 IMAD R39, R34, R23, RZ ;  /* 0x000000172227c224 */ /* 0x000fc400078e02ff */
[----:B0-----:R-:W-:Y:S02]  /*3670*/  @!P3 IMAD.MOV.U32 R6, RZ, RZ, R8 ;  /* 0x000000ffff06b224 */ /* 0x001fe400078e0008 */
[----:B------:R-:W-:Y:S02]  /*3680*/  @!P3 IMAD.MOV.U32 R7, RZ, RZ, R9 ;  /* 0x000000ffff07b224 */ /* 0x000fe400078e0009 */
[----:B------:R-:W-:Y:S02]  /*3690*/  @!P2 IMAD R43, R3, 0x78, RZ ;  /* 0x00000078032ba824 */ /* 0x000fe400078e02ff */
[----:B------:R-:W-:-:S04]  /*36a0*/  @!P3 IMAD.WIDE.U32 R6, R2, 0x78, R6 ;  /* 0x000000780206b825 */ /* 0x000fc800078e0006 */
[----:B------:R-:W-:Y:S02]  /*36b0*/  @!P3 IMAD.IADD R7, R41, 0x1, R7 ;  /* 0x000000012907b824 */ /* 0x000fe400078e0207 */
[----:B------:R-:W-:Y:S02]  /*36c0*/  @!P2 IMAD.IADD R13, R43, 0x1, R13 ;  /* 0x000000012b0da824 */ /* 0x000fe400078e020d */
[----:B------:R-:W-:Y:S01]  /*36d0*/  @!P5 IMAD R45, R3, 0x78, RZ ;  /* 0x00000078032dd824 */ /* 0x000fe200078e02ff */
[----:B------:R0:W-:Y:S01]  /*36e0*/  @!P3 STG.E.U8 desc[UR36][R6.64], R21 ;  /* 0x000000150600b986 */ /* 0x0001e2000c101124 */
[--C-:B------:R-:W-:Y:S02]  /*36f0*/  @!P0 IMAD.MOV.U32 R10, RZ, RZ, R14.reuse ;  /* 0x000000ffff0a8224 */ /* 0x100fe400078e000e */
[--C-:B------:R-:W-:Y:S01]  /*3700*/  @!P0 IMAD.MOV.U32 R11, RZ, RZ, R15.reuse ;  /* 0x000000ffff0b8224 */ /* 0x100fe200078e000f */
[----:B------:R-:W-:Y:S01]  /*3710*/  @!P2 STG.E.U8 desc[UR36][R12.64+0x1], R33 ;  /* 0x000001210c00a986 */ /* 0x000fe2000c101124 */
[----:B------:R-:W-:Y:S01]  /*3720*/  @!P5 IMAD.WIDE.U32 R8, R2, 0x78, R14 ;  /* 0x000000780208d825 */ /* 0x000fe200078e000e */
[----:B------:R-:W-:-:S03]  /*3730*/  ISETP.GE.AND P2, PT, R5, 0x109, PT ;  /* 0x000001090500780c */ /* 0x000fc60003f46270 */
[----:B------:R-:W-:Y:S01]  /*3740*/  @!P1 IMAD R35, R35, R23, RZ ;  /* 0x0000001723239224 */ /* 0x000fe200078e02ff */
[C---:B------:R-:W-:Y:S01]  /*3750*/  ISETP.LT.OR P3, PT, R4.reuse, 0x1, !P2 ;  /* 0x000000010400780c */ /* 0x040fe20005761670 */
[----:B------:R-:W-:Y:S01]  /*3760*/  @!P0 IMAD R47, R3, 0x78, RZ ;  /* 0x00000078032f8824 */ /* 0x000fe200078e02ff */
[----:B------:R-:W-:Y:S01]  /*3770*/  ISETP.LT.OR P2, PT, R4, 0x2, !P2 ;  /* 0x000000020400780c */ /* 0x000fe20005741670 */
[----:B0-----:R-:W-:Y:S02]  /*3780*/  @!P4 IMAD.MOV.U32 R6, RZ, RZ, R14 ;  /* 0x000000ffff06c224 */ /* 0x001fe400078e000e */
[----:B------:R-:W-:Y:S02]  /*3790*/  @!P4 IMAD.MOV.U32 R7, RZ, RZ, R15 ;  /* 0x000000ffff07c224 */ /* 0x000fe400078e000f */
[----:B------:R-:W-:-:S03]  /*37a0*/  @!P0 IMAD.WIDE.U32 R10, R2, 0x78, R10 ;  /* 0x00000078020a8825 */ /* 0x000fc600078e000a */
[----:B------:R0:W-:Y:S01]  /*37b0*/  @!P4 STG.E.U8 desc[UR36][R6.64], R39 ;  /* 0x000000270600c986 */ /* 0x0001e2000c101124 */
[----:B------:R-:W-:Y:S02]  /*37c0*/  @!P5 IMAD.IADD R9, R45, 0x1, R9 ;  /* 0x000000012d09d824 */ /* 0x000fe400078e0209 */
[-C--:B------:R-:W-:Y:S02]  /*37d0*/  @!P5 IMAD R41, R28, R23.reuse, RZ ;  /* 0x000000171c29d224 */ /* 0x080fe400078e02ff */
[----:B------:R-:W-:Y:S02]  /*37e0*/  @!P0 IMAD.IADD R11, R47, 0x1, R11 ;  /* 0x000000012f0b8824 */ /* 0x000fe400078e020b */
[-C--:B------:R-:W-:Y:S02]  /*37f0*/  @!P0 IMAD R29, R29, R23.reuse, RZ ;  /* 0x000000171d1d8224 */ /* 0x080fe400078e02ff */
[-C--:B------:R-:W-:Y:S02]  /*3800*/  @!P3 IMAD R21, R30, R23.reuse, RZ ;  /* 0x000000171e15b224 */ /* 0x080fe400078e02ff */
[----:B------:R-:W-:-:S02]  /*3810*/  @!P2 IMAD R31, R31, R23, RZ ;  /* 0x000000171f1fa224 */ /* 0x000fc400078e02ff */
[----:B0-----:R-:W-:Y:S02]  /*3820*/  @!P1 IMAD.MOV.U32 R6, RZ, RZ, R14 ;  /* 0x000000ffff069224 */ /* 0x001fe400078e000e */
[----:B------:R-:W-:-:S05]  /*3830*/  @!P1 IMAD.MOV.U32 R7, RZ, RZ, R15 ;  /* 0x000000ffff079224 */ /* 0x000fca00078e000f */
[----:B------:R0:W-:Y:S01]  /*3840*/  @!P1 STG.E.U8 desc[UR36][R6.64+0x1], R35 ;  /* 0x0000012306009986 */ /* 0x0001e2000c101124 */
[----:B------:R-:W-:-:S03]  /*3850*/  ISETP.GE.AND P1, PT, R5, 0x181, PT ;  /* 0x000001810500780c */ /* 0x000fc60003f26270 */
[----:B------:R-:W-:Y:S01]  /*3860*/  @!P5 STG.E.U8 desc[UR36][R8.64], R41 ;  /* 0x000000290800d986 */ /* 0x000fe2000c101124 */
[----:B------:R-:W-:Y:S02]  /*3870*/  IADD3 R12, P5, R14, UR41, RZ ;  /* 0x000000290e0c7c10 */ /* 0x000fe4000ffbe0ff */
[----:B------:R-:W-:Y:S01]  /*3880*/  ISETP.LT.OR P4, PT, R4, 0x1, !P1 ;  /* 0x000000010400780c */ /* 0x000fe20004f81670 */
[----:B------:R1:W-:Y:S01]  /*3890*/  @!P0 STG.E.U8 desc[UR36][R10.64+0x1], R29 ;  /* 0x0000011d0a008986 */ /* 0x0003e2000c101124 */
[----:B------:R-:W-:Y:S02]  /*38a0*/  IADD3 R14, P0, R14, UR41, RZ ;  /* 0x000000290e0e7c10 */ /* 0x000fe4000ff1e0ff */
[----:B------:R-:W-:Y:S02]  /*38b0*/  IADD3.X R13, R15, UR40, RZ, P5, !PT ;  /* 0x000000280f0d7c10 */ /* 0x000fe4000affe4ff */
[----:B------:R-:W-:Y:S02]  /*38c0*/  ISETP.GE.AND P5, PT, R5, 0x189, PT ;  /* 0x000001890500780c */ /* 0x000fe40003fa6270 */
[----:B------:R-:W-:Y:S01]  /*38d0*/  IADD3.X R15, R15, UR40, RZ, P0, !PT ;  /* 0x000000280f0f7c10 */ /* 0x000fe200087fe4ff */
[----:B------:R-:W-:Y:S01]  /*38e0*/  @!P3 IMAD.MOV.U32 R5, RZ, RZ, R13 ;  /* 0x000000ffff05b224 */ /* 0x000fe200078e000d */
[----:B------:R-:W-:-:S02]  /*38f0*/  ISETP.LT.OR P1, PT, R4, 0x2, !P1 ;  /* 0x000000020400780c */ /* 0x000fc40004f21670 */
[----:B------:R-:W-:Y:S01]  /*3900*/  ISETP.LT.OR P0, PT, R4, 0x1, !P5 ;  /* 0x000000010400780c */ /* 0x000fe20006f01670 */
[----:B0-----:R-:W-:Y:S01]  /*3910*/  @!P4 IMAD.WIDE.U32 R6, R2, 0x78, R12 ;  /* 0x000000780206c825 */ /* 0x001fe200078e000c */
[----:B------:R-:W-:-:S03]  /*3920*/  ISETP.LT.OR P5, PT, R4, 0x2, !P5 ;  /* 0x000000020400780c */ /* 0x000fc60006fa1670 */
[----:B------:R-:W-:Y:S02]  /*3930*/  @!P3 IMAD.MOV.U32 R4, RZ, RZ, R12 ;  /* 0x000000ffff04b224 */ /* 0x000fe400078e000c */
[C---:B-1----:R-:W-:Y:S02]  /*3940*/  @!P4 IMAD R11, R3.reuse, 0x78, RZ ;  /* 0x00000078030bc824 */ /* 0x042fe400078e02ff */
[----:B------:R-:W-:Y:S01]  /*3950*/  @!P4 IMAD R29, R24, R23, RZ ;  /* 0x00000017181dc224 */ /* 0x000fe200078e02ff */
[----:B------:R0:W-:Y:S01]  /*3960*/  @!P3 STG.E.U8 desc[UR36][R4.64], R21 ;  /* 0x000000150400b986 */ /* 0x0001e2000c101124 */
[----:B------:R-:W-:Y:S02]  /*3970*/  @!P1 IMAD.WIDE.U32 R8, R2, 0x78, R14 ;  /* 0x0000007802089825 */ /* 0x000fe400078e000e */
[----:B------:R-:W-:Y:S02]  /*3980*/  @!P0 IADD3 R10, P3, R12, UR41, RZ ;  /* 0x000000290c0a8c10 */ /* 0x000fe4000ff7e0ff */
[----:B------:R-:W-:-:S02]  /*3990*/  @!P1 IMAD R3, R3, 0x78, RZ ;  /* 0x0000007803039824 */ /* 0x000fc400078e02ff */
[----:B------:R-:W-:Y:S01]  /*39a0*/  @!P4 IMAD.IADD R7, R11, 0x1, R7 ;  /* 0x000000010b07c824 */ /* 0x000fe200078e0207 */
[----:B------:R-:W-:Y:S01]  /*39b0*/  @!P0 IADD3.X R11, R13, UR40, RZ, P3, !PT ;  /* 0x000000280d0b8c10 */ /* 0x000fe20009ffe4ff */
[----:B------:R-:W-:Y:S02]  /*39c0*/  @!P1 IMAD.IADD R9, R3, 0x1, R9 ;  /* 0x0000000103099824 */ /* 0x000fe400078e0209 */
[----:B------:R-:W-:Y:S01]  /*39d0*/  @!P2 IMAD.MOV.U32 R2, RZ, RZ, R14 ;  /* 0x000000ffff02a224 */ /* 0x000fe200078e000e */
[----:B0-----:R-:W-:Y:S01]  /*39e0*/  @!P5 IADD3 R4, P3, R14, UR41, RZ ;  /* 0x000000290e04dc10 */ /* 0x001fe2000ff7e0ff */
[----:B------:R-:W-:Y:S02]  /*39f0*/  @!P2 IMAD.MOV.U32 R3, RZ, RZ, R15 ;  /* 0x000000ffff03a224 */ /* 0x000fe400078e000f */
[-C--:B------:R-:W-:Y:S01]  /*3a00*/  @!P1 IMAD R25, R25, R23.reuse, RZ ;  /* 0x0000001719199224 */ /* 0x080fe200078e02ff */
[----:B------:R-:W-:Y:S01]  /*3a10*/  @!P5 IADD3.X R5, R15, UR40, RZ, P3, !PT ;  /* 0x000000280f05dc10 */ /* 0x000fe20009ffe4ff */
[-C--:B------:R-:W-:Y:S01]  /*3a20*/  @!P0 IMAD R33, R26, R23.reuse, RZ ;  /* 0x000000171a218224 */ /* 0x080fe200078e02ff */
[----:B------:R1:W-:Y:S01]  /*3a30*/  @!P2 STG.E.U8 desc[UR36][R2.64+0x1], R31 ;  /* 0x0000011f0200a986 */ /* 0x0003e2000c101124 */
[----:B------:R-:W-:-:S03]  /*3a40*/  @!P5 IMAD R27, R27, R23, RZ ;  /* 0x000000171b1bd224 */ /* 0x000fc600078e02ff */
[----:B------:R1:W-:Y:S04]  /*3a50*/  @!P4 STG.E.U8 desc[UR36][R6.64], R29 ;  /* 0x0000001d0600c986 */ /* 0x0003e8000c101124 */
[----:B------:R1:W-:Y:S04]  /*3a60*/  @!P1 STG.E.U8 desc[UR36][R8.64+0x1], R25 ;  /* 0x0000011908009986 */ /* 0x0003e8000c101124 */
[----:B------:R1:W-:Y:S04]  /*3a70*/  @!P0 STG.E.U8 desc[UR36][R10.64], R33 ;  /* 0x000000210a008986 */ /* 0x0003e8000c101124 */
[----:B------:R1:W-:Y:S02]  /*3a80*/  @!P5 STG.E.U8 desc[UR36][R4.64+0x1], R27 ;  /* 0x0000011b0400d986 */ /* 0x0003e4000c101124 */
.L_x_38:
[----:B------:R-:W-:Y:S05]  /*3a90*/  BSYNC B0 ;  /* 0x0000000000007941 */ /* 0x000fea0003800000 */
.L_x_28:
[----:B------:R-:W-:Y:S01]  /*3aa0*/  ULDC UR4, c[0x0][0xc] ;  /* 0x0000030000047ab9 */ /* 0x000fe20000000800 */
[----:B------:R-:W-:Y:S01]  /*3ab0*/  ULDC UR5, c[0x0][0x10] ;  /* 0x0000040000057ab9 */ /* 0x000fe20000000800 */
[----:B01----:R-:W0:Y:S01]  /*3ac0*/  LDC R3, c[0x0][0x14] ;  /* 0x00000500ff037b82 */ /* 0x003e220000000800 */
[----:B------:R-:W-:Y:S01]  /*3ad0*/  UIMAD.WIDE.U32 UR4, UR4, UR5, URZ ;  /* 0x00000005040472a5 */ /* 0x000fe2000f8e003f */
[----:B------:R-:W-:Y:S01]  /*3ae0*/  PRMT R2, RZ, 0x7610, R2 ;  /* 0x00007610ff027816 */ /* 0x000fe20000000002 */
[----:B------:R-:W-:Y:S02]  /*3af0*/  IMAD.MOV.U32 R39, RZ, RZ, -0x1 ;  /* 0xffffffffff277424 */ /* 0x000fe400078e00ff */
[----:B------:R-:W-:Y:S02]  /*3b00*/  IMAD.MOV.U32 R45, RZ, RZ, -0x1 ;  /* 0xffffffffff2d7424 */ /* 0x000fe400078e00ff */
[----:B0-----:R-:W-:-:S04]  /*3b10*/  IMAD.WIDE.U32 R16, R3, UR4, R16 ;  /* 0x0000000403107c25 */ /* 0x001fc8000f8e0010 */
[----:B------:R-:W-:Y:S01]  /*3b20*/  IMAD R3, R3, UR5, RZ ;  /* 0x0000000503037c24 */ /* 0x000fe2000f8e02ff */
[----:B------:R-:W-:Y:S02]  /*3b30*/  ULDC.64 UR4, c[0x0][0x650] ;  /* 0x0001940000047ab9 */ /* 0x000fe40000000a00 */
[----:B------:R-:W-:Y:S01]  /*3b40*/  ISETP.GE.U32.AND P0, PT, R16, UR4, PT ;  /* 0x0000000410007c0c */ /* 0x000fe2000bf06070 */
[----:B------:R-:W-:-:S05]  /*3b50*/  IMAD.IADD R17, R17, 0x1, R3 ;  /* 0x0000000111117824 */ /* 0x000fca00078e0203 */
[----:B------:R-:W-:-:S13]  /*3b60*/  ISETP.GE.U32.AND.EX P0, PT, R17, UR5, PT, P0 ;  /* 0x0000000511007c0c */ /* 0x000fda000bf06100 */
[----:B------:R-:W-:Y:S05]  /*3b70*/  @P0 BRA `(.L_x_39) ;  /* 0x0000000400640947 */ /* 0x000fea0003800000 */
[----:B------:R-:W0:Y:S01]  /*3b80*/  S2R R10, SR_CTAID.X ;  /* 0x00000000000a7919 */ /* 0x000e220000002500 */
[----:B------:R-:W1:Y:S01]  /*3b90*/  LDC.64 R8, c[0x0][0x628] ;  /* 0x00018a00ff087b82 */ /* 0x000e620000000a00 */
[----:B------:R-:W-:Y:S01]  /*3ba0*/  ULDC UR4, c[0x0][0x150] ;  /* 0x0000540000047ab9 */ /* 0x000fe20000000800 */
[----:B------:R-:W-:Y:S01]  /*3bb0*/  IMAD.MOV.U32 R6, RZ, RZ, R16 ;  /* 0x000000ffff067224 */ /* 0x000fe200078e0010 */
[----:B------:R-:W3:Y:S01]  /*3bc0*/  S2R R20, SR_CTAID.Y ;  /* 0x0000000000147919 */ /* 0x000ee20000002600 */
[----:B------:R-:W-:-:S04]  /*3bd0*/  IMAD.MOV.U32 R7, RZ, RZ, R17 ;  /* 0x000000ffff077224 */ /* 0x000fc800078e0011 */
[----:B------:R-:W4:Y:S08]  /*3be0*/  LDC R15, c[0x0][0x144] ;  /* 0x00005100ff0f7b82 */ /* 0x000f300000000800 */
[----:B------:R-:W2:Y:S08]  /*3bf0*/  LDC R0, c[0x0][0x630] ;  /* 0x00018c00ff007b82 */ /* 0x000eb00000000800 */
[----:B------:R-:W2:Y:S01]  /*3c00*/  LDC.64 R12, c[0x0][0x620] ;  /* 0x00018800ff0c7b82 */ /* 0x000ea20000000a00 */
[----:B-1----:R-:W-:-:S04]  /*3c10*/  ISETP.NE.U32.AND P0, PT, R8, RZ, PT ;  /* 0x000000ff0800720c */ /* 0x002fc80003f05070 */
[----:B------:R-:W-:Y:S02]  /*3c20*/  ISETP.NE.AND.EX P0, PT, R9, RZ, PT, P0 ;  /* 0x000000ff0900720c */ /* 0x000fe40003f05300 */
[----:B0-----:R-:W-:-:S05]  /*3c30*/  I2FP.F32.U32 R2, R10 ;  /* 0x0000000a00027245 */ /* 0x001fca0000201000 */
[----:B------:R-:W-:-:S04]  /*3c40*/  FMUL R2, R2, UR4 ;  /* 0x0000000402027c20 */ /* 0x000fc80008400000 */
[----:B------:R0:W1:Y:S02]  /*3c50*/  F2I.U32.TRUNC.NTZ R14, R2 ;  /* 0x00000002000e7305 */ /* 0x000064000020f000 */
[----:B---34-:R-:W-:Y:S05]  /*3c60*/  @!P0 BRA `(.L_x_40) ;  /* 0x0000000000288947 */ /* 0x018fea0003800000 */
[----:B------:R-:W3:Y:S02]  /*3c70*/  LDC R3, c[0x0][0x634] ;  /* 0x00018d00ff037b82 */ /* 0x000ee40000000800 */
[----:B---3--:R-:W-:-:S05]  /*3c80*/  IADD3 R7, P0, R16, R3, RZ ;  /* 0x0000000310077210 */ /* 0x008fca0007f1e0ff */
[----:B------:R-:W-:-:S04]  /*3c90*/  IMAD.X R11, RZ, RZ, R17, P0 ;  /* 0x000000ffff0b7224 */ /* 0x000fc800000e0611 */
[----:B0-----:R-:W-:-:S04]  /*3ca0*/  IMAD.WIDE.U32 R2, R11, R8, RZ ;  /* 0x000000080b027225 */ /* 0x001fc800078e00ff */
[----:B------:R-:W-:-:S04]  /*3cb0*/  IMAD.WIDE.U32 R4, P0, R7, R9, R2 ;  /* 0x0000000907047225 */ /* 0x000fc80007800002 */
[----:B------:R-:W-:-:S04]  /*3cc0*/  IMAD.WIDE.U32 R2, R7, R8, RZ ;  /* 0x0000000807027225 */ /* 0x000fc800078e00ff */
[----:B------:R-:W-:Y:S01]  /*3cd0*/  IMAD.X R7, RZ, RZ, RZ, P0 ;  /* 0x000000ffff077224 */ /* 0x000fe200000e06ff */
[----:B------:R-:W-:Y:S01]  /*3ce0*/  IADD3 RZ, P0, R3, R4, RZ ;  /* 0x0000000403ff7210 */ /* 0x000fe20007f1e0ff */
[----:B------:R-:W-:-:S04]  /*3cf0*/  IMAD.MOV.U32 R6, RZ, RZ, R5 ;  /* 0x000000ffff067224 */ /* 0x000fc800078e0005 */
[----:B------:R-:W-:-:S08]  /*3d00*/  IMAD.WIDE.U32.X R6, R11, R9, R6, P0 ;  /* 0x000000090b067225 */ /* 0x000fd000000e0406 */
.L_x_40:
[----:B------:R-:W3:Y:S01]  /*3d10*/  LDC.64 R26, c[0x0][0x640] ;  /* 0x00019000ff1a7b82 */ /* 0x000ee20000000a00 */
[-CC-:B--2---:R-:W-:Y:S01]  /*3d20*/  SHF.R.U64 R45, R6, R0.reuse, R7.reuse ;  /* 0x00000000062d7219 */ /* 0x184fe20000001207 */
[----:B-1----:R-:W-:Y:S01]  /*3d30*/  IMAD.MOV R14, RZ, RZ, -R14 ;  /* 0x000000ffff0e7224 */ /* 0x002fe200078e0a0e */
[----:B------:R-:W-:Y:S01]  /*3d40*/  SHF.R.U32.HI R0, RZ, R0, R7 ;  /* 0x00000000ff007219 */ /* 0x000fe20000011607 */
[----:B------:R-:W-:Y:S01]  /*3d50*/  ULDC UR4, c[0x0][0x154] ;  /* 0x0000550000047ab9 */ /* 0x000fe20000000800 */
[----:B------:R-:W-:Y:S01]  /*3d60*/  IADD3 R5, P0, RZ, -R45, RZ ;  /* 0x8000002dff057210 */ /* 0x000fe20007f1e0ff */
[----:B------:R-:W-:Y:S02]  /*3d70*/  IMAD R15, R15, R14, R10 ;  /* 0x0000000e0f0f7224 */ /* 0x000fe400078e020a */
[----:B------:R-:W1:Y:S01]  /*3d80*/  LDC R4, c[0x0][0x618] ;  /* 0x00018600ff047b82 */ /* 0x000e620000000800 */
[----:B------:R-:W-:Y:S01]  /*3d90*/  IADD3.X R3, RZ, ~R0, RZ, P0, !PT ;  /* 0x80000000ff037210 */ /* 0x000fe200007fe4ff */
[----:B------:R-:W-:-:S04]  /*3da0*/  IMAD.MOV.U32 R7, RZ, RZ, 0x1 ;  /* 0x00000001ff077424 */ /* 0x000fc800078e00ff */
[-C--:B------:R-:W-:Y:S02]  /*3db0*/  IMAD R0, R3, R12.reuse, RZ ;  /* 0x0000000c03007224 */ /* 0x080fe400078e02ff */
[----:B------:R-:W2:Y:S01]  /*3dc0*/  LDC R6, c[0x0][0x608] ;  /* 0x00018200ff067b82 */ /* 0x000ea20000000800 */
[----:B0-----:R-:W-:-:S04]  /*3dd0*/  IMAD.WIDE.U32 R2, R5, R12, R16 ;  /* 0x0000000c05027225 */ /* 0x001fc800078e0010 */
[----:B------:R-:W-:Y:S01]  /*3de0*/  IMAD R5, R5, R13, R0 ;  /* 0x0000000d05057224 */ /* 0x000fe200078e0200 */
[----:B------:R-:W-:Y:S02]  /*3df0*/  I2FP.F32.U32 R0, R20 ;  /* 0x0000001400007245 */ /* 0x000fe40000201000 */
[----:B------:R-:W0:Y:S01]  /*3e00*/  LDC R24, c[0x0][0x658] ;  /* 0x00019600ff187b82 */ /* 0x000e220000000800 */
[----:B------:R-:W-:Y:S01]  /*3e10*/  IMAD.IADD R3, R3, 0x1, R5 ;  /* 0x0000000103037824 */ /* 0x000fe200078e0205 */
[----:B---3--:R-:W-:Y:S01]  /*3e20*/  ISETP.NE.U32.AND P0, PT, R26, RZ, PT ;  /* 0x000000ff1a00720c */ /* 0x008fe20003f05070 */
[----:B------:R-:W-:Y:S01]  /*3e30*/  FMUL R0, R0, UR4 ;  /* 0x0000000400007c20 */ /* 0x000fe20008400000 */
[----:B------:R-:W-:Y:S02]  /*3e40*/  IMAD.MOV.U32 R5, RZ, RZ, -0x1 ;  /* 0xffffffffff057424 */ /* 0x000fe400078e00ff */
[----:B------:R-:W-:Y:S01]  /*3e50*/  ISETP.NE.AND.EX P0, PT, R27, RZ, PT, P0 ;  /* 0x000000ff1b00720c */ /* 0x000fe20003f05300 */
[----:B------:R3:W4:Y:S01]  /*3e60*/  F2I.U32.TRUNC.NTZ R12, R0 ;  /* 0x00000000000c7305 */ /* 0x000722000020f000 */
[----:B------:R-:W3:Y:S01]  /*3e70*/  LDC R13, c[0x0][0x148] ;  /* 0x00005200ff0d7b82 */ /* 0x000ee20000000800 */
[----:B-1----:R-:W-:-:S02]  /*3e80*/  SHF.R.U64 R10, R2, R4, R3 ;  /* 0x00000004020a7219 */ /* 0x002fc40000001203 */
[----:B------:R-:W-:-:S05]  /*3e90*/  SHF.R.U32.HI R3, RZ, R4, R3 ;  /* 0x00000004ff037219 */ /* 0x000fca0000011603 */
[----:B------:R-:W1:Y:S01]  /*3ea0*/  LDC R14, c[0x0][0x600] ;  /* 0x00018000ff0e7b82 */ /* 0x000e620000000800 */
[-CC-:B--2---:R-:W-:Y:S02]  /*3eb0*/  SHF.R.U64 R8, R10, R6.reuse, R3.reuse ;  /* 0x000000060a087219 */ /* 0x184fe40000001203 */
[----:B------:R-:W-:-:S05]  /*3ec0*/  SHF.R.U32.HI R3, RZ, R6, R3 ;  /* 0x00000006ff037219 */ /* 0x000fca0000011603 */
[----:B------:R-:W2:Y:S01]  /*3ed0*/  LDC R25, c[0x0][0x648] ;  /* 0x00019200ff197b82 */ /* 0x000ea20000000800 */
[-CC-:B0-----:R-:W-:Y:S02]  /*3ee0*/  SHF.R.U64 R11, R8, R24.reuse, R3.reuse ;  /* 0x00000018080b7219 */ /* 0x181fe40000001203 */
[-C--:B------:R-:W-:Y:S02]  /*3ef0*/  SHF.L.U32 R5, R5, R24.reuse, RZ ;  /* 0x0000001805057219 */ /* 0x080fe400000006ff */
[-C--:B------:R-:W-:Y:S01]  /*3f00*/  SHF.R.U32.HI R3, RZ, R24.reuse, R3 ;  /* 0x00000018ff037219 */ /* 0x080fe20000011603 */
[----:B------:R-:W-:Y:S01]  /*3f10*/  IMAD.MOV.U32 R2, RZ, RZ, R11 ;  /* 0x000000ffff027224 */ /* 0x000fe200078e000b */
[----:B------:R-:W-:Y:S01]  /*3f20*/  SHF.L.U32 R24, R7, R24, RZ ;  /* 0x0000001807187219 */ /* 0x000fe200000006ff */
[----:B------:R-:W0:Y:S01]  /*3f30*/  LDC R28, c[0x0][0x638] ;  /* 0x00018e00ff1c7b82 */ /* 0x000e220000000800 */
[----:B------:R-:W-:-:S07]  /*3f40*/  LOP3.LUT R21, RZ, R5, RZ, 0x33, !PT ;  /* 0x00000005ff157212 */ /* 0x000fce00078e33ff */
[----:B------:R-:W0:Y:S01]  /*3f50*/  LDC R29, c[0x0][0x610] ;  /* 0x00018400ff1d7b82 */ /* 0x000e220000000800 */
[----:B----4-:R-:W-:Y:S05]  /*3f60*/  @!P0 BRA `(.L_x_41) ;  /* 0x0000000000288947 */ /* 0x010fea0003800000 */
[----:B---3--:R-:W3:Y:S02]  /*3f70*/  LDC R0, c[0x0][0x64c] ;  /* 0x00019300ff007b82 */ /* 0x008ee40000000800 */
        /* <DEDUP_REMOVED lines=9> */
.L_x_41:
[----:B------:R-:W-:Y:S01]  /*4010*/  ISETP.NE.AND P0, PT, R19, 0x1, PT ;  /* 0x000000011300780c */ /* 0x000fe20003f05270 */
[----:B-1----:R-:W-:Y:S01]  /*4020*/  VIADD R5, R14, 0xffffffff ;  /* 0xffffffff0e057836 */ /* 0x002fe20000000000 */
[----:B--23--:R-:W-:Y:S01]  /*4030*/  SHF.R.U64 R0, R2, R25, R3 ;  /* 0x0000001902007219 */ /* 0x00cfe20000001203 */
[----:B------:R-:W-:Y:S01]  /*4040*/  IMAD.MOV R12, RZ, RZ, -R12 ;  /* 0x000000ffff0c7224 */ /* 0x000fe200078e0a0c */
[----:B------:R-:W-:Y:S01]  /*4050*/  LOP3.LUT R3, R8, R21, RZ, 0xc0, !PT ;  /* 0x0000001508037212 */ /* 0x000fe200078ec0ff */
[----:B------:R-:W-:Y:S02]  /*4060*/  IMAD.MOV.U32 R4, RZ, RZ, 0x1 ;  /* 0x00000001ff047424 */ /* 0x000fe400078e00ff */
[----:B------:R-:W-:Y:S02]  /*4070*/  IMAD.MOV R2, RZ, RZ, -R0 ;  /* 0x000000ffff027224 */ /* 0x000fe400078e0a00 */
[----:B------:R-:W-:Y:S01]  /*4080*/  IMAD R0, R24, R0, R3 ;  /* 0x0000000018007224 */ /* 0x000fe200078e0203 */
[----:B------:R-:W-:Y:S01]  /*4090*/  LOP3.LUT R3, R10, R5, RZ, 0xc0, !PT ;  /* 0x000000050a037212 */ /* 0x000fe200078ec0ff */
[----:B0-----:R-:W-:-:S02]  /*40a0*/  IMAD R2, R2, R28, R11 ;  /* 0x0000001c02027224 */ /* 0x001fc400078e020b */
[----:B------:R-:W-:Y:S02]  /*40b0*/  @P0 IMAD R15, R13, R12, R20 ;  /* 0x0000000c0d0f0224 */ /* 0x000fe400078e0214 */
[----:B------:R-:W-:Y:S01]  /*40c0*/  IMAD R3, R2, R14, R3 ;  /* 0x0000000e02037224 */ /* 0x000fe200078e0203 */
[----:B------:R-:W-:Y:S01]  /*40d0*/  PRMT R2, R4, 0x7610, R2 ;  /* 0x0000761004027816 */ /* 0x000fe20000000002 */
[----:B------:R-:W-:-:S05]  /*40e0*/  IMAD R0, R0, R29, R15 ;  /* 0x0000001d00007224 */ /* 0x000fca00078e020f */
[----:B------:R-:W-:Y:S02]  /*40f0*/  SEL R39, R3, R0, !P0 ;  /* 0x0000000003277207 */ /* 0x000fe40004000000 */
[----:B------:R-:W-:-:S07]  /*4100*/  SEL R0, R0, R3, !P0 ;  /* 0x0000000300007207 */ /* 0x000fce0004000000 */
.L_x_39:
[----:B------:R-:W-:Y:S01]  /*4110*/  LOP3.LUT P0, RZ, R2, 0xff, RZ, 0xc0, !PT ;  /* 0x000000ff02ff7812 */ /* 0x000fe2000780c0ff */
[----:B------:R-:W-:-:S12]  /*4120*/  IMAD.MOV.U32 R38, RZ, RZ, R0 ;  /* 0x000000ffff267224 */ /* 0x000fd800078e0000 */
[----:B------:R-:W-:Y:S05]  /*4130*/  @P0 BRA `(.L_x_42) ;  /* 0xffffffcc00840947 */ /* 0x000fea000383ffff */
[----:B------:R-:W-:Y:S05]  /*4140*/  EXIT ;  /* 0x000000000000794d */ /* 0x000fea0003800000 */
.L_x_3:
[----:B0-----:R-:W-:Y:S01]  /*4150*/  ULDC.64 UR4, c[0x0][0x650] ;  /* 0x0001940000047ab9 */ /* 0x001fe20000000a00 */
        /* <DEDUP_REMOVED lines=25> */
.L_x_44:
[-CC-:B------:R-:W-:Y:S01]  /*42f0*/  SHF.R.U64 R12, R10, R14.reuse, R11.reuse ;  /* 0x0000000e0a0c7219 */ /* 0x180fe2000000120b */
[----:B------:R-:W0:Y:S01]  /*4300*/  LDC R24, c[0x0][0x618] ;  /* 0x00018600ff187b82 */ /* 0x000e220000000800 */
[----:B------:R-:W-:Y:S01]  /*4310*/  SHF.R.U32.HI R3, RZ, R14, R11 ;  /* 0x0000000eff037219 */ /* 0x000fe2000001160b */
[----:B------:R-:W-:Y:S01]  /*4320*/  ULDC UR4, c[0x0][0x150] ;  /* 0x0000540000047ab9 */ /* 0x000fe20000000800 */
[----:B------:R-:W-:Y:S02]  /*4330*/  IADD3 R5, P0, RZ, -R12, RZ ;  /* 0x8000000cff057210 */ /* 0x000fe40007f1e0ff */
[----:B------:R-:W-:-:S03]  /*4340*/  I2FP.F32.U32 R6, R2 ;  /* 0x0000000200067245 */ /* 0x000fc60000201000 */
[----:B------:R-:W1:Y:S01]  /*4350*/  LDC.64 R26, c[0x0][0x640] ;  /* 0x00019000ff1a7b82 */ /* 0x000e620000000a00 */
[----:B------:R-:W-:Y:S02]  /*4360*/  IMAD.X R3, RZ, RZ, ~R3, P0 ;  /* 0x000000ffff037224 */ /* 0x000fe400000e0e03 */
[----:B------:R-:W-:Y:S01]  /*4370*/  FMUL R9, R6, UR4 ;  /* 0x0000000406097c20 */ /* 0x000fe20008400000 */
[----:B------:R-:W-:Y:S01]  /*4380*/  IMAD.WIDE.U32 R6, R5, R20, R16 ;  /* 0x0000001405067225 */ /* 0x000fe200078e0010 */
[----:B------:R-:W-:-:S03]  /*4390*/  ULDC UR4, c[0x0][0x154] ;  /* 0x0000550000047ab9 */ /* 0x000fc60000000800 */
[----:B------:R-:W-:Y:S01]  /*43a0*/  IMAD R8, R3, R20, RZ ;  /* 0x0000001403087224 */ /* 0x000fe200078e02ff */
[----:B------:R-:W2:Y:S01]  /*43b0*/  LDC R11, c[0x0][0x144] ;  /* 0x00005100ff0b7b82 */ /* 0x000ea20000000800 */
[----:B------:R-:W3:Y:S02]  /*43c0*/  F2I.U32.TRUNC.NTZ R9, R9 ;  /* 0x0000000900097305 */ /* 0x000ee4000020f000 */
[----:B------:R-:W-:Y:S02]  /*43d0*/  IMAD R3, R5, R21, R8 ;  /* 0x0000001505037224 */ /* 0x000fe400078e0208 */
[----:B------:R-:W-:Y:S02]  /*43e0*/  IMAD.MOV.U32 R8, RZ, RZ, 0x1 ;  /* 0x00000001ff087424 */ /* 0x000fe400078e00ff */
[----:B------:R-:W-:Y:S01]  /*43f0*/  IMAD.IADD R3, R7, 0x1, R3 ;  /* 0x0000000107037824 */ /* 0x000fe200078e0203 */
[----:B------:R-:W4:Y:S04]  /*4400*/  LDC R14, c[0x0][0x608] ;  /* 0x00018200ff0e7b82 */ /* 0x000f280000000800 */
[----:B0-----:R-:W-:-:S02]  /*4410*/  SHF.R.U64 R10, R6, R24, R3 ;  /* 0x00000018060a7219 */ /* 0x001fc40000001203 */
[----:B------:R-:W-:Y:S02]  /*4420*/  I2FP.F32.U32 R6, R4 ;  /* 0x0000000400067245 */ /* 0x000fe40000201000 */
[----:B------:R-:W0:Y:S01]  /*4430*/  LDC R23, c[0x0][0x658] ;  /* 0x00019600ff177b82 */ /* 0x000e220000000800 */
[----:B-1----:R-:W-:Y:S01]  /*4440*/  ISETP.NE.U32.AND P0, PT, R26, RZ, PT ;  /* 0x000000ff1a00720c */ /* 0x002fe20003f05070 */
[----:B---3--:R-:W-:Y:S01]  /*4450*/  IMAD.MOV R5, RZ, RZ, -R9 ;  /* 0x000000ffff057224 */ /* 0x008fe200078e0a09 */
[----:B------:R-:W-:Y:S01]  /*4460*/  SHF.R.U32.HI R3, RZ, R24, R3 ;  /* 0x00000018ff037219 */ /* 0x000fe20000011603 */
[----:B------:R-:W-:Y:S01]  /*4470*/  FMUL R6, R6, UR4 ;  /* 0x0000000406067c20 */ /* 0x000fe20008400000 */
[----:B------:R-:W-:-:S03]  /*4480*/  ISETP.NE.AND.EX P0, PT, R27, RZ, PT, P0 ;  /* 0x000000ff1b00720c */ /* 0x000fc60003f05300 */
[----:B------:R-:W1:Y:S01]  /*4490*/  LDC R21, c[0x0][0x148] ;  /* 0x00005200ff157b82 */ /* 0x000e620000000800 */
[----:B--2---:R-:W-:Y:S01]  /*44a0*/  IMAD R24, R11, R5, R2 ;  /* 0x000000050b187224 */ /* 0x004fe200078e0202 */
[----:B------:R2:W3:Y:S06]  /*44b0*/  F2I.U32.TRUNC.NTZ R15, R6 ;  /* 0x00000006000f7305 */ /* 0x0004ec000020f000 */
[----:B------:R-:W1:Y:S01]  /*44c0*/  LDC R20, c[0x0][0x600] ;  /* 0x00018000ff147b82 */ /* 0x000e620000000800 */
[-CC-:B----4-:R-:W-:Y:S02]  /*44d0*/  SHF.R.U64 R13, R10, R14.reuse, R3.reuse ;  /* 0x0000000e0a0d7219 */ /* 0x190fe40000001203 */
[----:B------:R-:W-:Y:S01]  /*44e0*/  SHF.R.U32.HI R2, RZ, R14, R3 ;  /* 0x0000000eff027219 */ /* 0x000fe20000011603 */
[----:B------:R-:W-:-:S04]  /*44f0*/  IMAD.MOV.U32 R14, RZ, RZ, -0x1 ;  /* 0xffffffffff0e7424 */ /* 0x000fc800078e00ff */
[----:B------:R-:W4:Y:S01]  /*4500*/  LDC R25, c[0x0][0x648] ;  /* 0x00019200ff197b82 */ /* 0x000f220000000800 */
[-C--:B0-----:R-:W-:Y:S02]  /*4510*/  SHF.L.U32 R5, R14, R23.reuse, RZ ;  /* 0x000000170e057219 */ /* 0x081fe400000006ff */
[-CC-:B------:R-:W-:Y:S02]  /*4520*/  SHF.R.U64 R14, R13, R23.reuse, R2.reuse ;  /* 0x000000170d0e7219 */ /* 0x180fe40000001202 */
[-C--:B------:R-:W-:Y:S02]  /*4530*/  SHF.R.U32.HI R3, RZ, R23.reuse, R2 ;  /* 0x00000017ff037219 */ /* 0x080fe40000011602 */
[----:B------:R-:W-:Y:S01]  /*4540*/  SHF.L.U32 R23, R8, R23, RZ ;  /* 0x0000001708177219 */ /* 0x000fe200000006ff */
[----:B------:R-:W0:Y:S01]  /*4550*/  LDC R28, c[0x0][0x638] ;  /* 0x00018e00ff1c7b82 */ /* 0x000e220000000800 */
[----:B------:R-:W-:Y:S01]  /*4560*/  LOP3.LUT R30, RZ, R5, RZ, 0x33, !PT ;  /* 0x00000005ff1e7212 */ /* 0x000fe200078e33ff */
[----:B------:R-:W-:-:S06]  /*4570*/  IMAD.MOV.U32 R2, RZ, RZ, R14 ;  /* 0x000000ffff027224 */ /* 0x000fcc00078e000e */
[----:B------:R-:W0:Y:S01]  /*4580*/  LDC R29, c[0x0][0x610] ;  /* 0x00018400ff1d7b82 */ /* 0x000e220000000800 */
[----:B--23--:R-:W-:Y:S05]  /*4590*/  @!P0 BRA `(.L_x_45) ;  /* 0x0000000000288947 */ /* 0x00cfea0003800000 */
[----:B------:R-:W2:Y:S02]  /*45a0*/  LDC R5, c[0x0][0x64c] ;  /* 0x00019300ff057b82 */ /* 0x000ea40000000800 */
[----:B--2---:R-:W-:-:S05]  /*45b0*/  IADD3 R5, P0, R14, R5, RZ ;  /* 0x000000050e057210 */ /* 0x004fca0007f1e0ff */
[----:B------:R-:W-:-:S04]  /*45c0*/  IMAD.X R11, RZ, RZ, R3, P0 ;  /* 0x000000ffff0b7224 */ /* 0x000fc800000e0603 */
[----:B------:R-:W-:-:S04]  /*45d0*/  IMAD.WIDE.U32 R2, R11, R26, RZ ;  /* 0x0000001a0b027225 */ /* 0x000fc800078e00ff */
[----:B------:R-:W-:-:S04]  /*45e0*/  IMAD.WIDE.U32 R6, P0, R5, R27, R2 ;  /* 0x0000001b05067225 */ /* 0x000fc80007800002 */
[----:B------:R-:W-:Y:S01]  /*45f0*/  IMAD.WIDE.U32 R2, R5, R26, RZ ;  /* 0x0000001a05027225 */ /* 0x000fe200078e00ff */
[----:B------:R-:W-:-:S03]  /*4600*/  IADD3.X R9, RZ, RZ, RZ, P0, !PT ;  /* 0x000000ffff097210 */ /* 0x000fc600007fe4ff */
[----:B------:R-:W-:Y:S01]  /*4610*/  IMAD.MOV.U32 R8, RZ, RZ, R7 ;  /* 0x000000ffff087224 */ /* 0x000fe200078e0007 */
[----:B------:R-:W-:-:S05]  /*4620*/  IADD3 RZ, P0, R3, R6, RZ ;  /* 0x0000000603ff7210 */ /* 0x000fca0007f1e0ff */
[----:B------:R-:W-:-:S08]  /*4630*/  IMAD.WIDE.U32.X R2, R11, R27, R8, P0 ;  /* 0x0000001b0b027225 */ /* 0x000fd000000e0408 */
.L_x_45:
[----:B------:R-:W-:Y:S01]  /*4640*/  ISETP.NE.AND P0, PT, R19, 0x1, PT ;  /* 0x000000011300780c */ /* 0x000fe20003f05270 */
[----:B-1----:R-:W-:Y:S01]  /*4650*/  VIADD R9, R20, 0xffffffff ;  /* 0xffffffff14097836 */ /* 0x002fe20000000000 */
[----:B----4-:R-:W-:Y:S01]  /*4660*/  SHF.R.U64 R3, R2, R25, R3 ;  /* 0x0000001902037219 */ /* 0x010fe20000001203 */
[----:B------:R-:W-:Y:S01]  /*4670*/  IMAD.MOV R15, RZ, RZ, -R15 ;  /* 0x000000ffff0f7224 */ /* 0x000fe200078e0a0f */
[----:B------:R-:W-:Y:S01]  /*4680*/  LOP3.LUT R2, R13, R30, RZ, 0xc0, !PT ;  /* 0x0000001e0d027212 */ /* 0x000fe200078ec0ff */
[----:B------:R-:W-:Y:S02]  /*4690*/  IMAD.MOV.U32 R6, RZ, RZ, R12 ;  /* 0x000000ffff067224 */ /* 0x000fe400078e000c */
[----:B------:R-:W-:Y:S02]  /*46a0*/  IMAD.MOV R5, RZ, RZ, -R3 ;  /* 0x000000ffff057224 */ /* 0x000fe400078e0a03 */
[----:B------:R-:W-:Y:S01]  /*46b0*/  IMAD R7, R23, R3, R2 ;  /* 0x0000000317077224 */ /* 0x000fe200078e0202 */
[----:B------:R-:W-:Y:S01]  /*46c0*/  LOP3.LUT R3, R10, R9, RZ, 0xc0, !PT ;  /* 0x000000090a037212 */ /* 0x000fe200078ec0ff */
[----:B0-----:R-:W-:-:S02]  /*46d0*/  IMAD R2, R5, R28, R14 ;  /* 0x0000001c05027224 */ /* 0x001fc400078e020e */
[----:B------:R-:W-:Y:S02]  /*46e0*/  @P0 IMAD R24, R21, R15, R4 ;  /* 0x0000000f15180224 */ /* 0x000fe400078e0204 */
[----:B------:R-:W-:Y:S02]  /*46f0*/  IMAD R2, R2, R20, R3 ;  /* 0x0000001402027224 */ /* 0x000fe400078e0203 */
[----:B------:R-:W-:Y:S02]  /*4700*/  IMAD R7, R7, R29, R24 ;  /* 0x0000001d07077224 */ /* 0x000fe400078e0218 */
[----:B------:R-:W-:-:S03]  /*4710*/  IMAD.MOV.U32 R5, RZ, RZ, 0x1 ;  /* 0x00000001ff057424 */ /* 0x000fc600078e00ff */
[----:B------:R-:W-:Y:S02]  /*4720*/  SEL R13, R2, R7, !P0 ;  /* 0x00000007020d7207 */ /* 0x000fe40004000000 */
[----:B------:R-:W-:-:S07]  /*4730*/  SEL R7, R7, R2, !P0 ;  /* 0x0000000207077207 */ /* 0x000fce0004000000 */
.L_x_43:
[----:B------:R-:W-:-:S08]  /*4740*/  NOP ;  /* 0x0000000000007918 */ /* 0x000fd00000000000 */
[----:B------:R-:W0:-:S00]  /*4750*/  USETMAXREG.DEALLOC.CTAPOOL 0x28 ;  /* 0x00000028000079c8 */ /* 0x000e0000080e0500 */
[----:B0-----:R-:W-:-:S13]  /*4760*/  ISETP.NE.AND P0, PT, R0, RZ, PT ;  /* 0x000000ff0000720c */ /* 0x001fda0003f05270 */
[----:B------:R-:W-:Y:S05]  /*4770*/  @P0 EXIT ;  /* 0x000000000000094d */ /* 0x000fea0003800000 */
[----:B------:R-:W-:Y:S01]  /*4780*/  LOP3.LUT P0, RZ, R5, 0xff, RZ, 0xc0, !PT ;  /* 0x000000ff05ff7812 */ /* 0x000fe2000780c0ff */
[----:B------:R-:W-:Y:S02]  /*4790*/  IMAD.MOV.U32 R0, RZ, RZ, 0x1 ;  /* 0x00000001ff007424 */ /* 0x000fe400078e00ff */
[----:B------:R-:W-:-:S10]  /*47a0*/  IMAD.MOV.U32 R11, RZ, RZ, RZ ;  /* 0x000000ffff0b7224 */ /* 0x000fd400078e00ff */
[----:B------:R-:W-:Y:S05]  /*47b0*/  @!P0 BRA `(.L_x_46) ;  /* 0x0000000c003c8947 */ /* 0x000fea0003800000 */
[----:B------:R-:W0:Y:S01]  /*47c0*/  LDC R0, c[0x0][0x28c] ;  /* 0x0000a300ff007b82 */ /* 0x000e220000000800 */
[----:B------:R-:W-:Y:S01]  /*47d0*/  ULDC UR5, c[0x0][0x600] ;  /* 0x0001800000057ab9 */ /* 0x000fe20000000800 */
[----:B------:R-:W-:Y:S01]  /*47e0*/  ULDC UR4, c[0x0][0xc] ;  /* 0x0000030000047ab9 */ /* 0x000fe20000000800 */
[----:B------:R-:W-:Y:S01]  /*47f0*/  UIADD3 UR16, UR5, -0x1, URZ ;  /* 0xffffffff05107890 */ /* 0x000fe2000fffe03f */
[C---:B------:R-:W-:Y:S01]  /*4800*/  LOP3.LUT P2, RZ, R22.reuse, 0x7f, RZ, 0xc0, !PT ;  /* 0x0000007f16ff7812 */ /* 0x040fe2000784c0ff */
[----:B------:R-:W-:Y:S01]  /*4810*/  ULDC UR6, c[0x0][0x658] ;  /* 0x0001960000067ab9 */ /* 0x000fe20000000800 */
[----:B------:R-:W-:Y:S01]  /*4820*/  ULDC UR5, c[0x0][0x10] ;  /* 0x0000040000057ab9 */ /* 0x000fe20000000800 */
[----:B------:R-:W-:Y:S01]  /*4830*/  UMOV UR7, 0xffffffff ;  /* 0xffffffff00077882 */ /* 0x000fe20000000000 */
[----:B------:R-:W-:Y:S01]  /*4840*/  UMOV UR8, 0x1 ;  /* 0x0000000100087882 */ /* 0x000fe20000000000 */
[----:B------:R-:W-:Y:S01]  /*4850*/  UIMAD.WIDE.U32 UR4, UR4, UR5, URZ ;  /* 0x00000005040472a5 */ /* 0x000fe2000f8e003f */
[----:B------:R-:W-:Y:S01]  /*4860*/  LOP3.LUT P0, RZ, R22, 0x1f, RZ, 0xc0, !PT ;  /* 0x0000001f16ff7812 */ /* 0x000fe2000780c0ff */
[----:B------:R-:W-:Y:S01]  /*4870*/  USHF.L.U32 UR7, UR7, UR6, URZ ;  /* 0x0000000607077299 */ /* 0x000fe2000800063f */
[----:B------:R-:W-:Y:S01]  /*4880*/  BSSY B0, `(.L_x_46) ;  /* 0x00000c2000007945 */ /* 0x000fe20003800000 */
[----:B------:R-:W-:Y:S01]  /*4890*/  USHF.L.U32 UR18, UR8, UR6, URZ ;  /* 0x0000000608127299 */ /* 0x000fe2000800063f */
[----:B------:R-:W-:Y:S01]  /*48a0*/  IMAD.MOV.U32 R12, RZ, RZ, 0x1 ;  /* 0x00000001ff0c7424 */ /* 0x000fe200078e00ff */
[----:B------:R-:W-:Y:S01]  /*48b0*/  LOP3.LUT R10, R18, 0x2, RZ, 0xfc, !PT ;  /* 0x00000002120a7812 */ /* 0x000fe200078efcff */
[----:B------:R-:W-:Y:S01]  /*48c0*/  ULDC UR6, c[0x0][0x14] ;  /* 0x0000050000067ab9 */ /* 0x000fe20000000800 */
[----:B------:R-:W-:Y:S01]  /*48d0*/  PLOP3.LUT P0, PT, P0, P2, PT, 0x8a, 0x0 ;  /* 0x000000000000781c */ /* 0x000fe20000705172 */
[----:B------:R-:W-:Y:S01]  /*48e0*/  UIMAD.WIDE.U32 UR20, UR4, UR6, URZ ;  /* 0x00000006041472a5 */ /* 0x000fe2000f8e003f */
[----:B------:R-:W-:Y:S01]  /*48f0*/  IMAD.MOV.U32 R11, RZ, RZ, RZ ;  /* 0x000000ffff0b7224 */ /* 0x000fe200078e00ff */
[----:B------:R-:W-:-:S02]  /*4900*/  UIMAD UR13, UR5, UR6, URZ ;  /* 0x00000006050d72a4 */ /* 0x000fc4000f8e023f */
[----:B------:R-:W-:Y:S01]  /*4910*/  ULOP3.LUT UR17, URZ, UR7, URZ, 0x33, !UPT ;  /* 0x000000073f117292 */ /* 0x000fe2000f8e333f */
[----:B0-----:R-:W-:Y:S01]  /*4920*/  VIADD R0, R0, 0x7f ;  /* 0x0000007f00007836 */ /* 0x001fe20000000000 */
[----:B------:R-:W-:Y:S01]  /*4930*/  UIADD3 UR13, UR21, UR13, URZ ;  /* 0x0000000d150d7290 */ /* 0x000fe2000fffe03f */
[----:B------:R-:W-:-:S03]  /*4940*/  ULDC.64 UR22, c[0x0][0x198] ;  /* 0x0000660000167ab9 */ /* 0x000fc60000000a00 */
[----:B------:R-:W-:-:S04]  /*4950*/  SHF.R.S32.HI R3, RZ, 0x1f, R0 ;  /* 0x0000001fff037819 */ /* 0x000fc80000011400 */
[----:B------:R-:W-:Y:S01]  /*4960*/  LEA.HI R3, R3, R0, RZ, 0x7 ;  /* 0x0000000003037211 */ /* 0x000fe200078f38ff */
[----:B------:R-:W-:-:S03]  /*4970*/  IMAD.MOV.U32 R0, RZ, RZ, 0x1 ;  /* 0x00000001ff007424 */ /* 0x000fc600078e00ff */
[----:B------:R-:W-:-:S05]  /*4980*/  SHF.R.S32.HI R8, RZ, 0x7, R3 ;  /* 0x00000007ff087819 */ /* 0x000fca0000011403 */
[----:B------:R-:W-:-:S07]  /*4990*/  VIADD R9, R8, 0x1 ;  /* 0x0000000108097836 */ /* 0x000fce0000000000 */
.L_x_58:
[----:B------:R-:W-:-:S03]  /*49a0*/  UMOV UR4, 0xffffffff ;  /* 0xffffffff00047882 */ /* 0x000fc60000000000 */
[----:B------:R-:W-:Y:S05]  /*49b0*/  BRA.DIV UR4, `(.L_x_47) ;  /* 0x0000000e04807947 */ /* 0x000fea000b800000 */
[----:B------:R-:W-:-:S13]  /*49c0*/  ELECT P6, URZ, PT ;  /* 0x00000000003f782f */ /* 0x000fda00038c0000 */
.L_x_68:
[----:B------:R-:W0:Y:S01]  /*49d0*/  LDC R2, c[0x0][0x28c] ;  /* 0x0000a300ff027b82 */ /* 0x000e220000000800 */
[----:B------:R-:W-:Y:S01]  /*49e0*/  BSSY B1, `(.L_x_48) ;  /* 0x0000037000017945 */ /* 0x000fe20003800000 */
[----:B0-----:R-:W-:-:S13]  /*49f0*/  ISETP.LT.OR P6, PT, R2, 0x1, !P6 ;  /* 0x000000010200780c */ /* 0x001fda00077c1670 */
[----:B------:R-:W-:Y:S05]  /*4a00*/  @P6 BRA `(.L_x_49) ;  /* 0x0000000000d06947 */ /* 0x000fea0003800000 */
[----:B------:R-:W-:Y:S02]  /*4a10*/  IMAD.SHL.U32 R13, R13, 0x8, RZ ;  /* 0x000000080d0d7824 */ /* 0x000fe400078e00ff */
[----:B------:R-:W-:Y:S02]  /*4a20*/  IMAD.SHL.U32 R15, R7, 0x200, RZ ;  /* 0x00000200070f7824 */ /* 0x000fe400078e00ff */
[----:B------:R-:W-:Y:S02]  /*4a30*/  IMAD.MOV.U32 R20, RZ, RZ, RZ ;  /* 0x000000ffff147224 */ /* 0x000fe400078e00ff */
[----:B------:R-:W-:Y:S02]  /*4a40*/  IMAD.MOV.U32 R2, RZ, RZ, R9 ;  /* 0x000000ffff027224 */ /* 0x000fe400078e0009 */
[----:B------:R-:W-:Y:S02]  /*4a50*/  IMAD.MOV.U32 R3, RZ, RZ, R0 ;  /* 0x000000ffff037224 */ /* 0x000fe400078e0000 */
[----:B------:R-:W-:-:S07]  /*4a60*/  IMAD.MOV.U32 R4, RZ, RZ, R11 ;  /* 0x000000ffff047224 */ /* 0x000fce00078e000b */
.L_x_53:
[----:B------:R-:W0:Y:S01]  /*4a70*/  S2R R14, SR_CgaCtaId ;  /* 0x00000000000e7919 */ /* 0x000e220000008800 */
[----:B------:R-:W-:Y:S01]  /*4a80*/  MOV R5, 0x400 ;  /* 0x0000040000057802 */ /* 0x000fe20000000f00 */
[----:B------:R-:W1:Y:S03]  /*4a90*/  @!P2 LDC R7, c[0x0][0x500] ;  /* 0x00014000ff07ab82 */ /* 0x000e660000000800 */
[----:B0-----:R-:W-:Y:S02]  /*4aa0*/  LEA R21, R14, R5, 0x18 ;  /* 0x000000050e157211 */ /* 0x001fe400078ec0ff */
[----:B------:R-:W-:-:S03]  /*4ab0*/  SHF.L.U32 R5, R3, 0x1f, RZ ;  /* 0x0000001f03057819 */ /* 0x000fc600000006ff */
[----:B------:R-:W-:-:S04]  /*4ac0*/  IMAD R14, R4, 0x8, R21 ;  /* 0x00000008040e7824 */ /* 0x000fc800078e0215 */
[----:B------:R-:W0:Y:S02]  /*4ad0*/  SYNCS.PHASECHK.TRANS64.TRYWAIT P1, [R14+URZ+0x18], R5 ;  /* 0x000018050e0075a7 */ /* 0x000e24000802017f */
[----:B01----:R-:W-:Y:S05]  /*4ae0*/  @!P1 BRA `(.L_x_50) ;  /* 0x0000000c00549947 */ /* 0x003fea0003800000 */
.L_x_69:
[----:B0-----:R-:W-:Y:S01]  /*4af0*/  PRMT R5, R10, 0x9910, RZ ;  /* 0x000099100a057816 */ /* 0x001fe200000000ff */
[----:B------:R0:W-:Y:S03]  /*4b00*/  @!P2 SYNCS.ARRIVE.TRANS64 RZ, [R14+URZ], R7 ;  /* 0x000000070effa9a7 */ /* 0x0001e6000800003f */
[----:B------:R-:W-:-:S13]  /*4b10*/  ISETP.NE.AND P1, PT, R5, 0x2, PT ;  /* 0x000000020500780c */ /* 0x000fda0003f25270 */
[----:B0-----:R-:W-:Y:S05]  /*4b20*/  @P1 BRA `(.L_x_51) ;  /* 0x0000000000041947 */ /* 0x001fea0003800000 */
[----:B------:R-:W-:Y:S01]  /*4b30*/  BPT.TRAP 0x1 ;  /* 0x000000040000795c */ /* 0x000fe20000300000 */
.L_x_51:
[----:B------:R-:W-:Y:S05]  /*4b40*/  @P0 BRA `(.L_x_52) ;  /* 0x0000000000040947 */ /* 0x000fea0003800000 */
[----:B------:R-:W-:Y:S01]  /*4b50*/  BPT.TRAP 0x1 ;  /* 0x000000040000795c */ /* 0x000fe20000300000 */
.L_x_52:
[--C-:B------:R-:W-:Y:S01]  /*4b60*/  IMAD R5, R4, 0x10000, R21.reuse ;  /* 0x0001000004057824 */ /* 0x100fe200078e0215 */
[----:B------:R-:W-:Y:S01]  /*4b70*/  R2UR UR9, R14 ;  /* 0x000000000e0972ca */ /* 0x000fe200000e0000 */
[----:B------:R-:W-:Y:S01]  /*4b80*/  IMAD R21, R4, 0x400, R21 ;  /* 0x0000040004157824 */ /* 0x000fe200078e0215 */
[----:B------:R-:W-:Y:S01]  /*4b90*/  UIADD3 UR4, UP0, UR22, 0xf0, URZ ;  /* 0x000000f016047890 */ /* 0x000fe2000ff1e03f */
[----:B------:R-:W-:Y:S01]  /*4ba0*/  VIADD R2, R2, 0xffffffff ;  /* 0xffffffff02027836 */ /* 0x000fe20000000000 */
[----:B------:R-:W-:Y:S01]  /*4bb0*/  R2UR UR5, R5 ;  /* 0x00000000050572ca */ /* 0x000fe200000e0000 */
[----:B------:R-:W-:Y:S01]  /*4bc0*/  UIADD3 UR24, UP1, UR22, 0x1f0, URZ ;  /* 0x000001f016187890 */ /* 0x000fe2000ff3e03f */
[----:B------:R-:W-:Y:S01]  /*4bd0*/  R2UR UR8, R21 ;  /* 0x00000000150872ca */ /* 0x000fe200000e0000 */
[----:B------:R-:W-:Y:S01]  /*4be0*/  VIADD R4, R4, 0x1 ;  /* 0x0000000104047836 */ /* 0x000fe20000000000 */
[----:B------:R-:W-:Y:S01]  /*4bf0*/  R2UR UR11, R15 ;  /* 0x000000000f0b72ca */ /* 0x000fe200000e0000 */
[----:B------:R-:W-:Y:S01]  /*4c00*/  UIADD3.X UR25, URZ, UR23, URZ, UP1, !UPT ;  /* 0x000000173f197290 */ /* 0x000fe20008ffe43f */
[----:B------:R-:W-:Y:S01]  /*4c10*/  R2UR UR10, R20 ;  /* 0x00000000140a72ca */ /* 0x000fe200000e0000 */
[----:B------:R-:W-:Y:S01]  /*4c20*/  UMOV UR6, 0x0 ;  /* 0x0000000000067882 */ /* 0x000fe20000000000 */
[----:B------:R-:W-:Y:S01]  /*4c30*/  R2UR UR12, R6 ;  /* 0x00000000060c72ca */ /* 0x000fe200000e0000 */
[----:B------:R-:W-:Y:S01]  /*4c40*/  UMOV UR7, 0x10000000 ;  /* 0x1000000000077882 */ /* 0x000fe20000000000 */
[----:B------:R-:W-:Y:S01]  /*4c50*/  R2UR UR19, R13 ;  /* 0x000000000d1372ca */ /* 0x000fe200000e0000 */
[----:B------:R-:W-:Y:S01]  /*4c60*/  VIADD R20, R20, 0x80 ;  /* 0x0000008014147836 */ /* 0x000fe20000000000 */
[----:B------:R-:W-:Y:S01]  /*4c70*/  ISETP.GT.AND P3, PT, R2, 0x1, PT ;  /* 0x000000010200780c */ /* 0x000fe20003f64270 */
[----:B------:R-:W-:Y:S01]  /*4c80*/  UIADD3 UR14, UR5, 0x100, URZ ;  /* 0x00000100050e7890 */ /* 0x000fe2000fffe03f */
[----:B------:R-:W-:Y:S01]  /*4c90*/  ISETP.NE.AND P1, PT, R4, 0x3, PT ;  /* 0x000000030400780c */ /* 0x000fe20003f25270 */
[----:B------:R-:W-:-:S02]  /*4ca0*/  UIADD3.X UR5, URZ, UR23, URZ, UP0, !UPT ;  /* 0x000000173f057290 */ /* 0x000fc400087fe43f */
[----:B------:R-:W-:Y:S01]  /*4cb0*/  UIADD3 UR15, UR8, 0x30100, URZ ;  /* 0x00030100080f7890 */ /* 0x000fe2000fffe03f */
[----:B------:R-:W-:Y:S02]  /*4cc0*/  SEL R14, RZ, 0x1, P1 ;  /* 0x00000001ff0e7807 */ /* 0x000fe40000800000 */
[----:B------:R-:W-:Y:S01]  /*4cd0*/  UMOV UR8, UR14 ;  /* 0x0000000e00087c82 */ /* 0x000fe20008000000 */
[----:B------:R-:W-:Y:S02]  /*4ce0*/  SEL R4, R4, RZ, P1 ;  /* 0x000000ff04047207 */ /* 0x000fe40000800000 */
[----:B------:R-:W-:Y:S01]  /*4cf0*/  LOP3.LUT R3, R3, R14, RZ, 0x3c, !PT ;  /* 0x0000000e03037212 */ /* 0x000fe200078e3cff */
[----:B------:R0:W-:Y:S02]  /*4d00*/  UTMALDG.3D [UR8], [UR4], desc[UR6] ;  /* 0x00000608040075b4 */ /* 0x0001e40008011000 */
[----:B0-----:R-:W-:Y:S01]  /*4d10*/  UMOV UR8, UR15 ;  /* 0x0000000f00087c82 */ /* 0x001fe20008000000 */
[----:B------:R-:W-:-:S02]  /*4d20*/  UMOV UR11, UR19 ;  /* 0x00000013000b7c82 */ /* 0x000fc40008000000 */
[----:B------:R0:W-:Y:S02]  /*4d30*/  UTMALDG.3D [UR8], [UR24], desc[UR6] ;  /* 0x00000608180075b4 */ /* 0x0001e40008011000 */
[----:B0-----:R-:W-:Y:S05]  /*4d40*/  @P3 BRA `(.L_x_53) ;  /* 0xfffffffc00483947 */ /* 0x001fea000383ffff */
.L_x_49:
[----:B------:R-:W-:Y:S05]  /*4d50*/  BSYNC B1 ;  /* 0x0000000000017941 */ /* 0x000fea0003800000 */
.L_x_48:
[----:B------:R-:W-:Y:S01]  /*4d60*/  LOP3.LUT P3, RZ, R12, 0xff, RZ, 0xc0, !PT ;  /* 0x000000ff0cff7812 */ /* 0x000fe2000786c0ff */
[----:B------:R-:W-:Y:S01]  /*4d70*/  IMAD.IADD R4, R8, 0x1, R11 ;  /* 0x0000000108047824 */ /* 0x000fe200078e020b */
[----:B------:R-:W-:Y:S01]  /*4d80*/  IADD3 R16, P4, R16, UR20, RZ ;  /* 0x0000001410107c10 */ /* 0x000fe2000ff9e0ff */
[----:B------:R-:W-:Y:S01]  /*4d90*/  ULDC.64 UR4, c[0x0][0x650] ;  /* 0x0001940000047ab9 */ /* 0x000fe20000000a00 */
[----:B------:R-:W-:Y:S01]  /*4da0*/  BSSY B1, `(.L_x_54) ;  /* 0x000006d000017945 */ /* 0x000fe20003800000 */
[----:B------:R-:W-:Y:S01]  /*4db0*/  IMAD.MOV.U32 R7, RZ, RZ, -0x1 ;  /* 0xffffffffff077424 */ /* 0x000fe200078e00ff */
[----:B------:R-:W-:Y:S01]  /*4dc0*/  ISETP.GT.U32.AND P1, PT, R4, 0x2, PT ;  /* 0x000000020400780c */ /* 0x000fe20003f24070 */
[----:B------:R-:W-:Y:S01]  /*4dd0*/  IMAD.MOV.U32 R13, RZ, RZ, -0x1 ;  /* 0xffffffffff0d7424 */ /* 0x000fe200078e00ff */
[----:B------:R-:W-:Y:S02]  /*4de0*/  IADD3.X R17, R17, UR13, RZ, P4, !PT ;  /* 0x0000000d11117c10 */ /* 0x000fe4000a7fe4ff */
[----:B------:R-:W-:-:S02]  /*4df0*/  ISETP.LT.U32.AND P1, PT, R8, 0x3, P1 ;  /* 0x000000030800780c */ /* 0x000fc40000f21070 */
[----:B------:R-:W-:Y:S01]  /*4e00*/  MOV R6, 0xffffffff ;  /* 0xffffffff00067802 */ /* 0x000fe20000000f00 */
[----:B------:R-:W0:Y:S01]  /*4e10*/  @P3 S2R R3, SR_CgaCtaId ;  /* 0x0000000000033919 */ /* 0x000e220000008800 */
[----:B------:R-:W-:Y:S02]  /*4e20*/  @P3 MOV R2, 0x400 ;  /* 0x0000040000023802 */ /* 0x000fe40000000f00 */
[----:B------:R-:W-:Y:S02]  /*4e30*/  PRMT R12, RZ, 0x7610, R12 ;  /* 0x00007610ff0c7816 */ /* 0x000fe4000000000c */
[----:B0-----:R-:W-:Y:S01]  /*4e40*/  @P3 LEA R5, R3, R2, 0x18 ;  /* 0x0000000203053211 */ /* 0x001fe200078ec0ff */
[----:B------:R-:W-:-:S03]  /*4e50*/  IMAD.WIDE.U32 R2, R4, -0x55555555, RZ ;  /* 0xaaaaaaab04027825 */ /* 0x000fc600078e00ff */
[----:B------:R0:W-:Y:S01]  /*4e60*/  @P3 SYNCS.ARRIVE.TRANS64.A1T0 RZ, [R5+URZ+0x48], RZ ;  /* 0x000048ff05ff39a7 */ /* 0x0001e2000810003f */
[----:B------:R-:W-:Y:S02]  /*4e70*/  ISETP.GE.U32.AND P3, PT, R8, 0x3, PT ;  /* 0x000000030800780c */ /* 0x000fe40003f66070 */
[----:B------:R-:W-:Y:S02]  /*4e80*/  PRMT R2, RZ, 0x7610, R2 ;  /* 0x00007610ff027816 */ /* 0x000fe40000000002 */
[----:B0-----:R-:W-:Y:S02]  /*4e90*/  SHF.R.U32.HI R5, RZ, 0x1, R3 ;  /* 0x00000001ff057819 */ /* 0x001fe40000011603 */
[----:B------:R-:W-:Y:S02]  /*4ea0*/  SEL R3, RZ, 0x1, !P1 ;  /* 0x00000001ff037807 */ /* 0x000fe40004800000 */
[----:B------:R-:W-:Y:S01]  /*4eb0*/  ISETP.GE.U32.AND P1, PT, R16, UR4, PT ;  /* 0x0000000410007c0c */ /* 0x000fe2000bf26070 */
[----:B------:R-:W-:Y:S01]  /*4ec0*/  IMAD R11, R5, -0x3, R4 ;  /* 0xfffffffd050b7824 */ /* 0x000fe200078e0204 */
[----:B------:R-:W-:-:S02]  /*4ed0*/  LOP3.LUT R0, R0, R3, RZ, 0x3c, !PT ;  /* 0x0000000300007212 */ /* 0x000fc400078e3cff */
[----:B------:R-:W-:Y:S02]  /*4ee0*/  ISETP.GE.U32.AND.EX P1, PT, R17, UR5, PT, P1 ;  /* 0x0000000511007c0c */ /* 0x000fe4000bf26110 */
[----:B------:R-:W-:-:S11]  /*4ef0*/  @P3 LOP3.LUT R0, R0, 0x1, R5, 0x78, !PT ;  /* 0x0000000100003812 */ /* 0x000fd600078e7805 */
[----:B------:R-:W-:Y:S05]  /*4f00*/  @P1 BRA `(.L_x_55) ;  /* 0x0000000400581947 */ /* 0x000fea0003800000 */
[----:B------:R-:W-:Y:S01]  /*4f10*/  ULDC.64 UR4, c[0x0][0x628] ;  /* 0x00018a0000047ab9 */ /* 0x000fe20000000a00 */
[----:B------:R-:W0:Y:S01]  /*4f20*/  S2R R14, SR_CTAID.X ;  /* 0x00000000000e7919 */ /* 0x000e220000002500 */
[----:B------:R-:W-:Y:S01]  /*4f30*/  ISETP.NE.U32.AND P1, PT, RZ, UR4, PT ;  /* 0x00000004ff007c0c */ /* 0x000fe2000bf25070 */
[----:B------:R-:W-:Y:S01]  /*4f40*/  ULDC UR7, c[0x0][0x630] ;  /* 0x00018c0000077ab9 */ /* 0x000fe20000000800 */
[----:B------:R-:W-:Y:S01]  /*4f50*/  IMAD.MOV.U32 R2, RZ, RZ, R16 ;  /* 0x000000ffff027224 */ /* 0x000fe200078e0010 */
[----:B------:R-:W1:Y:S01]  /*4f60*/  S2R R13, SR_CTAID.Y ;  /* 0x00000000000d7919 */ /* 0x000e620000002600 */
[----:B------:R-:W-:Y:S01]  /*4f70*/  ISETP.NE.AND.EX P1, PT, RZ, UR5, PT, P1 ;  /* 0x00000005ff007c0c */ /* 0x000fe2000bf25310 */
[----:B------:R-:W-:-:S12]  /*4f80*/  IMAD.MOV.U32 R3, RZ, RZ, R17 ;  /* 0x000000ffff037224 */ /* 0x000fd800078e0011 */
[----:B------:R-:W-:Y:S05]  /*4f90*/  @!P1 BRA `(.L_x_56) ;  /* 0x0000000000289947 */ /* 0x000fea0003800000 */
[----:B------:R-:W-:Y:S02]  /*4fa0*/  ULDC UR6, c[0x0][0x634] ;  /* 0x00018d0000067ab9 */ /* 0x000fe40000000800 */
[----:B------:R-:W-:-:S05]  /*4fb0*/  IADD3 R7, P1, R16, UR6, RZ ;  /* 0x0000000610077c10 */ /* 0x000fca000ff3e0ff */
[----:B------:R-:W-:-:S04]  /*4fc0*/  IMAD.X R15, RZ, RZ, R17, P1 ;  /* 0x000000ffff0f7224 */ /* 0x000fc800008e0611 */
[----:B------:R-:W-:-:S04]  /*4fd0*/  IMAD.WIDE.U32 R4, R15, UR4, RZ ;  /* 0x000000040f047c25 */ /* 0x000fc8000f8e00ff */
[----:B------:R-:W-:-:S04]  /*4fe0*/  IMAD.WIDE.U32 R4, P1, R7, UR5, R4 ;  /* 0x0000000507047c25 */ /* 0x000fc8000f820004 */
[----:B------:R-:W-:-:S04]  /*4ff0*/  IMAD.WIDE.U32 R6, R7, UR4, RZ ;  /* 0x0000000407067c25 */ /* 0x000fc8000f8e00ff */
[----:B------:R-:W-:Y:S01]  /*5000*/  IMAD.X R3, RZ, RZ, RZ, P1 ;  /* 0x000000ffff037224 */ /* 0x000fe200008e06ff */
[----:B------:R-:W-:Y:S01]  /*5010*/  IADD3 RZ, P1, R7, R4, RZ ;  /* 0x0000000407ff7210 */ /* 0x000fe20007f3e0ff */
[----:B------:R-:W-:-:S04]  /*5020*/  IMAD.MOV.U32 R2, RZ, RZ, R5 ;  /* 0x000000ffff027224 */ /* 0x000fc800078e0005 */
[----:B------:R-:W-:-:S08]  /*5030*/  IMAD.WIDE.U32.X R2, R15, UR5, R2, P1 ;  /* 0x000000050f027c25 */ /* 0x000fd000088e0402 */
.L_x_56:
[--C-:B------:R-:W-:Y:S01]  /*5040*/  SHF.R.U64 R6, R2, UR7, R3.reuse ;  /* 0x0000000702067c19 */ /* 0x100fe20008001203 */
[----:B------:R-:W-:Y:S01]  /*5050*/  ULDC.64 UR4, c[0x0][0x620] ;  /* 0x0001880000047ab9 */ /* 0x000fe20000000a00 */
[----:B------:R-:W-:Y:S01]  /*5060*/  SHF.R.U32.HI R2, RZ, UR7, R3 ;  /* 0x00000007ff027c19 */ /* 0x000fe20008011603 */
[----:B------:R-:W-:Y:S01]  /*5070*/  IMAD.MOV.U32 R3, RZ, RZ, R17 ;  /* 0x000000ffff037224 */ /* 0x000fe200078e0011 */
[----:B------:R-:W-:Y:S01]  /*5080*/  IADD3 R5, P1, RZ, -R6, RZ ;  /* 0x80000006ff057210 */ /* 0x000fe20007f3e0ff */
[----:B------:R-:W2:Y:S01]  /*5090*/  LDC R25, c[0x0][0x144] ;  /* 0x00005100ff197b82 */ /* 0x000ea20000000800 */
[----:B0-----:R-:W-:Y:S01]  /*50a0*/  I2FP.F32.U32 R7, R14 ;  /* 0x0000000e00077245 */ /* 0x001fe20000201000 */
[----:B------:R-:W-:Y:S01]  /*50b0*/  ULDC.64 UR8, c[0x0][0x640] ;  /* 0x0001900000087ab9 */ /* 0x000fe20000000a00 */
[----:B------:R-:W-:Y:S01]  /*50c0*/  ULDC UR6, c[0x0][0x608] ;  /* 0x0001820000067ab9 */ /* 0x000fe20000000800 */
[----:B------:R-:W-:Y:S01]  /*50d0*/  IMAD.X R2, RZ, RZ, ~R2, P1 ;  /* 0x000000ffff027224 */ /* 0x000fe200008e0e02 */
[----:B------:R-:W-:-:S03]  /*50e0*/  ISETP.NE.U32.AND P1, PT, RZ, UR8, PT ;  /* 0x00000008ff007c0c */ /* 0x000fc6000bf25070 */
[----:B------:R-:W-:Y:S01]  /*50f0*/  IMAD R4, R2, UR4, RZ ;  /* 0x0000000402047c24 */ /* 0x000fe2000f8e02ff */
[----:B------:R-:W0:Y:S01]  /*5100*/  LDC R20, c[0x0][0x148] ;  /* 0x00005200ff147b82 */ /* 0x000e220000000800 */
[----:B------:R-:W-:Y:S01]  /*5110*/  IMAD.MOV.U32 R2, RZ, RZ, R16 ;  /* 0x000000ffff027224 */ /* 0x000fe200078e0010 */
[----:B------:R-:W-:-:S03]  /*5120*/  ISETP.NE.AND.EX P1, PT, RZ, UR9, PT, P1 ;  /* 0x00000009ff007c0c */ /* 0x000fc6000bf25310 */
[----:B------:R-:W-:Y:S01]  /*5130*/  IMAD.WIDE.U32 R2, R5, UR4, R2 ;  /* 0x0000000405027c25 */ /* 0x000fe2000f8e0002 */
[----:B------:R-:W-:-:S03]  /*5140*/  ULDC UR4, c[0x0][0x150] ;  /* 0x0000540000047ab9 */ /* 0x000fc60000000800 */
[----:B------:R-:W-:Y:S02]  /*5150*/  IMAD R5, R5, UR5, R4 ;  /* 0x0000000505057c24 */ /* 0x000fe4000f8e0204 */
[----:B------:R-:W-:Y:S01]  /*5160*/  FMUL R4, R7, UR4 ;  /* 0x0000000407047c20 */ /* 0x000fe20008400000 */
[----:B------:R-:W-:Y:S01]  /*5170*/  ULDC UR4, c[0x0][0x618] ;  /* 0x0001860000047ab9 */ /* 0x000fe20000000800 */
[----:B------:R-:W-:Y:S01]  /*5180*/  ULDC UR5, c[0x0][0x154] ;  /* 0x0000550000057ab9 */ /* 0x000fe20000000800 */
[----:B------:R-:W-:-:S03]  /*5190*/  IMAD.IADD R3, R3, 0x1, R5 ;  /* 0x0000000103037824 */ /* 0x000fc600078e0205 */
[----:B------:R-:W3:Y:S02]  /*51a0*/  F2I.U32.TRUNC.NTZ R4, R4 ;  /* 0x0000000400047305 */ /* 0x000ee4000020f000 */
[----:B------:R-:W-:Y:S02]  /*51b0*/  SHF.R.U64 R7, R2, UR4, R3 ;  /* 0x0000000402077c19 */ /* 0x000fe40008001203 */
[----:B-1----:R-:W-:-:S05]  /*51c0*/  I2FP.F32.U32 R2, R13 ;  /* 0x0000000d00027245 */ /* 0x002fca0000201000 */
[----:B------:R-:W-:Y:S01]  /*51d0*/  FMUL R22, R2, UR5 ;  /* 0x0000000502167c20 */ /* 0x000fe20008400000 */
[----:B------:R-:W-:Y:S01]  /*51e0*/  SHF.R.U32.HI R2, RZ, UR4, R3 ;  /* 0x00000004ff027c19 */ /* 0x000fe20008011603 */
[----:B------:R-:W-:-:S03]  /*51f0*/  ULDC UR4, c[0x0][0x658] ;  /* 0x0001960000047ab9 */ /* 0x000fc60000000800 */
[--C-:B------:R-:W-:Y:S01]  /*5200*/  SHF.R.U64 R21, R7, UR6, R2.reuse ;  /* 0x0000000607157c19 */ /* 0x100fe20008001202 */
[----:B------:R-:W1:Y:S01]  /*5210*/  F2I.U32.TRUNC.NTZ R22, R22 ;  /* 0x0000001600167305 */ /* 0x000e62000020f000 */
[----:B------:R-:W-:Y:S01]  /*5220*/  SHF.R.U32.HI R2, RZ, UR6, R2 ;  /* 0x00000006ff027c19 */ /* 0x000fe20008011602 */
[----:B---3--:R-:W-:-:S03]  /*5230*/  IMAD.MOV R4, RZ, RZ, -R4 ;  /* 0x000000ffff047224 */ /* 0x008fc600078e0a04 */
[----:B------:R-:W-:Y:S01]  /*5240*/  SHF.R.U64 R15, R21, UR4, R2 ;  /* 0x00000004150f7c19 */ /* 0x000fe20008001202 */
[----:B--2---:R-:W-:Y:S01]  /*5250*/  IMAD R14, R25, R4, R14 ;  /* 0x00000004190e7224 */ /* 0x004fe200078e020e */
[----:B------:R-:W-:-:S03]  /*5260*/  SHF.R.U32.HI R23, RZ, UR4, R2 ;  /* 0x00000004ff177c19 */ /* 0x000fc60008011602 */
[----:B------:R-:W-:Y:S02]  /*5270*/  IMAD.MOV.U32 R2, RZ, RZ, R15 ;  /* 0x000000ffff027224 */ /* 0x000fe400078e000f */
[----:B------:R-:W-:Y:S01]  /*5280*/  IMAD.MOV.U32 R3, RZ, RZ, R23 ;  /* 0x000000ffff037224 */ /* 0x000fe200078e0017 */
[----:B------:R-:W-:Y:S06]  /*5290*/  @!P1 BRA `(.L_x_57) ;  /* 0x0000000000289947 */ /* 0x000fec0003800000 */
[----:B------:R-:W-:Y:S02]  /*52a0*/  ULDC UR4, c[0x0][0x64c] ;  /* 0x0001930000047ab9 */ /* 0x000fe40000000800 */
[----:B------:R-:W-:-:S05]  /*52b0*/  IADD3 R3, P1, R15, UR4, RZ ;  /* 0x000000040f037c10 */ /* 0x000fca000ff3e0ff */
[----:B------:R-:W-:-:S04]  /*52c0*/  IMAD.X R23, RZ, RZ, R23, P1 ;  /* 0x000000ffff177224 */ /* 0x000fc800008e0617 */
[----:B------:R-:W-:-:S04]  /*52d0*/  IMAD.WIDE.U32 R4, R23, UR8, RZ ;  /* 0x0000000817047c25 */ /* 0x000fc8000f8e00ff */
[----:B------:R-:W-:-:S04]  /*52e0*/  IMAD.WIDE.U32 R4, P1, R3, UR9, R4 ;  /* 0x0000000903047c25 */ /* 0x000fc8000f820004 */
[----:B------:R-:W-:-:S04]  /*52f0*/  IMAD.WIDE.U32 R2, R3, UR8, RZ ;  /* 0x0000000803027c25 */ /* 0x000fc8000f8e00ff */
[----:B------:R-:W-:Y:S01]  /*5300*/  IMAD.MOV.U32 R2, RZ, RZ, R5 ;  /* 0x000000ffff027224 */ /* 0x000fe200078e0005 */
[----:B------:R-:W-:Y:S01]  /*5310*/  IADD3 RZ, P3, R3, R4, RZ ;  /* 0x0000000403ff7210 */ /* 0x000fe20007f7e0ff */
[----:B------:R-:W-:-:S04]  /*5320*/  IMAD.X R3, RZ, RZ, RZ, P1 ;  /* 0x000000ffff037224 */ /* 0x000fc800008e06ff */
[----:B------:R-:W-:-:S08]  /*5330*/  IMAD.WIDE.U32.X R2, R23, UR9, R2, P3 ;  /* 0x0000000917027c25 */ /* 0x000fd000098e0402 */
.L_x_57:
[----:B------:R-:W-:Y:S01]  /*5340*/  ISETP.NE.AND P1, PT, R19, 0x1, PT ;  /* 0x000000011300780c */ /* 0x000fe20003f25270 */
[----:B------:R-:W-:Y:S01]  /*5350*/  ULDC UR4, c[0x0][0x648] ;  /* 0x0001920000047ab9 */ /* 0x000fe20000000800 */
[----:B------:R-:W-:Y:S01]  /*5360*/  LOP3.LUT R21, R21, UR17, RZ, 0xc0, !PT ;  /* 0x0000001115157c12 */ /* 0x000fe2000f8ec0ff */
[----:B-1----:R-:W-:Y:S01]  /*5370*/  IMAD.MOV R22, RZ, RZ, -R22 ;  /* 0x000000ffff167224 */ /* 0x002fe200078e0a16 */
[----:B------:R-:W-:Y:S01]  /*5380*/  SHF.R.U64 R2, R2, UR4, R3 ;  /* 0x0000000402027c19 */ /* 0x000fe20008001203 */
[----:B------:R-:W-:Y:S01]  /*5390*/  ULDC UR4, c[0x0][0x638] ;  /* 0x00018e0000047ab9 */ /* 0x000fe20000000800 */
[----:B------:R-:W-:Y:S01]  /*53a0*/  ULDC UR5, c[0x0][0x610] ;  /* 0x0001840000057ab9 */ /* 0x000fe20000000800 */
[----:B------:R-:W-:Y:S02]  /*53b0*/  IMAD.MOV.U32 R3, RZ, RZ, 0x1 ;  /* 0x00000001ff037424 */ /* 0x000fe400078e00ff */
[----:B------:R-:W-:Y:S02]  /*53c0*/  IMAD.MOV R4, RZ, RZ, -R2 ;  /* 0x000000ffff047224 */ /* 0x000fe400078e0a02 */
[----:B------:R-:W-:Y:S01]  /*53d0*/  IMAD R21, R2, UR18, R21 ;  /* 0x0000001202157c24 */ /* 0x000fe2000f8e0215 */
[----:B------:R-:W-:Y:S01]  /*53e0*/  LOP3.LUT R2, R7, UR16, RZ, 0xc0, !PT ;  /* 0x0000001007027c12 */ /* 0x000fe2000f8ec0ff */
[----:B0-----:R-:W-:-:S02]  /*53f0*/  @P1 IMAD R14, R20, R22, R13 ;  /* 0x00000016140e1224 */ /* 0x001fc400078e020d */
[----:B------:R-:W-:Y:S01]  /*5400*/  IMAD R15, R4, UR4, R15 ;  /* 0x00000004040f7c24 */ /* 0x000fe2000f8e020f */
[----:B------:R-:W-:Y:S01]  /*5410*/  ULDC UR4, c[0x0][0x600] ;  /* 0x0001800000047ab9 */ /* 0x000fe20000000800 */
[----:B------:R-:W-:Y:S02]  /*5420*/  IMAD R14, R21, UR5, R14 ;  /* 0x00000005150e7c24 */ /* 0x000fe4000f8e020e */
[--C-:B------:R-:W-:Y:S01]  /*5430*/  IMAD R15, R15, UR4, R2.reuse ;  /* 0x000000040f0f7c24 */ /* 0x100fe2000f8e0202 */
[----:B------:R-:W-:-:S04]  /*5440*/  PRMT R2, R3, 0x7610, R2 ;  /* 0x0000761003027816 */ /* 0x000fc80000000002 */
[----:B------:R-:W-:Y:S02]  /*5450*/  SEL R13, R15, R14, !P1 ;  /* 0x0000000e0f0d7207 */ /* 0x000fe40004800000 */
[----:B------:R-:W-:-:S07]  /*5460*/  SEL R7, R14, R15, !P1 ;  /* 0x0000000f0e077207 */ /* 0x000fce0004800000 */
.L_x_55:
[----:B------:R-:W-:Y:S05]  /*5470*/  BSYNC B1 ;  /* 0x0000000000017941 */ /* 0x000fea0003800000 */
.L_x_54:
[----:B------:R-:W-:-:S13]  /*5480*/  LOP3.LUT P1, RZ, R2, 0xff, RZ, 0xc0, !PT ;  /* 0x000000ff02ff7812 */ /* 0x000fda000782c0ff */
[----:B------:R-:W-:Y:S05]  /*5490*/  @P1 BRA `(.L_x_58) ;  /* 0xfffffff400401947 */ /* 0x000fea000383ffff */
[----:B------:R-:W-:Y:S05]  /*54a0*/  BSYNC B0 ;  /* 0x0000000000007941 */ /* 0x000fea0003800000 */
.L_x_46:
[----:B------:R-:W-:-:S03]  /*54b0*/  UMOV UR4, 0xffffffff ;  /* 0xffffffff00047882 */ /* 0x000fc60000000000 */
[----:B------:R-:W-:Y:S05]  /*54c0*/  BRA.DIV UR4, `(.L_x_59) ;  /* 0x0000000204f07947 */ /* 0x000fea000b800000 */
[----:B------:R-:W-:-:S13]  /*54d0*/  ELECT P6, URZ, PT ;  /* 0x00000000003f782f */ /* 0x000fda00038c0000 */
.L_x_72:
[----:B------:R-:W-:Y:S04]  /*54e0*/  BSSY B0, `(.L_x_60) ;  /* 0x0000022000007945 */ /* 0x000fe80003800000 */
[----:B------:R-:W-:Y:S05]  /*54f0*/  @!P6 BRA `(.L_x_61) ;  /* 0x000000000080e947 */ /* 0x000fea0003800000 */
[----:B------:R-:W-:-:S04]  /*5500*/  LOP3.LUT R18, R18, 0x2, RZ, 0xfc, !PT ;  /* 0x0000000212127812 */ /* 0x000fc800078efcff */
[----:B------:R-:W-:-:S13]  /*5510*/  ISETP.NE.AND P0, PT, R18, 0x3, PT ;  /* 0x000000031200780c */ /* 0x000fda0003f05270 */
[----:B------:R-:W-:Y:S05]  /*5520*/  @!P0 BRA `(.L_x_62) ;  /* 0x0000000000048947 */ /* 0x000fea0003800000 */
[----:B------:R-:W-:Y:S01]  /*5530*/  BPT.TRAP 0x1 ;  /* 0x000000040000795c */ /* 0x000fe20000300000 */
.L_x_62:
[----:B------:R-:W0:Y:S01]  /*5540*/  S2R R3, SR_CgaCtaId ;  /* 0x0000000000037919 */ /* 0x000e220000008800 */
[----:B------:R-:W-:Y:S02]  /*5550*/  MOV R2, 0x400 ;  /* 0x0000040000027802 */ /* 0x000fe40000000f00 */
[----:B------:R-:W-:Y:S02]  /*5560*/  SHF.L.U32 R4, R0, 0x1f, RZ ;  /* 0x0000001f00047819 */ /* 0x000fe400000006ff */
[----:B0-----:R-:W-:-:S05]  /*5570*/  LEA R2, R3, R2, 0x18 ;  /* 0x0000000203027211 */ /* 0x001fca00078ec0ff */
[----:B------:R-:W-:-:S04]  /*5580*/  VIADD R2, R2, 0x18 ;  /* 0x0000001802027836 */ /* 0x000fc80000000000 */
[C---:B------:R-:W-:Y:S02]  /*5590*/  IMAD R7, R11.reuse, 0x8, R2 ;  /* 0x000000080b077824 */ /* 0x040fe400078e0202 */
[----:B------:R-:W-:Y:S02]  /*55a0*/  VIADD R11, R11, 0x1 ;  /* 0x000000010b0b7836 */ /* 0x000fe40000000000 */
[----:B------:R-:W0:Y:S03]  /*55b0*/  SYNCS.PHASECHK.TRANS64.TRYWAIT P0, [R7+URZ], R4 ;  /* 0x00000004070075a7 */ /* 0x000e26000800017f */
[----:B------:R-:W-:-:S04]  /*55c0*/  ISETP.NE.AND P1, PT, R11, 0x3, PT ;  /* 0x000000030b00780c */ /* 0x000fc80003f25270 */
[----:B------:R-:W-:Y:S02]  /*55d0*/  SEL R3, RZ, 0x1, P1 ;  /* 0x00000001ff037807 */ /* 0x000fe40000800000 */
[----:B------:R-:W-:Y:S02]  /*55e0*/  SEL R11, R11, RZ, P1 ;  /* 0x000000ff0b0b7207 */ /* 0x000fe40000800000 */
[----:B------:R-:W-:-:S03]  /*55f0*/  LOP3.LUT R9, R0, R3, RZ, 0x3c, !PT ;  /* 0x0000000300097212 */ /* 0x000fc600078e3cff */
[----:B------:R-:W-:Y:S01]  /*5600*/  IMAD R6, R11, 0x8, R2 ;  /* 0x000000080b067824 */ /* 0x000fe200078e0202 */
[----:B------:R-:W-:Y:S01]  /*5610*/  SHF.L.U32 R5, R9, 0x1f, RZ ;  /* 0x0000001f09057819 */ /* 0x000fe200000006ff */
[----:B0-----:R-:W-:Y:S06]  /*5620*/  @!P0 BRA `(.L_x_63) ;  /* 0x0000000000b88947 */ /* 0x001fec0003800000 */
.L_x_73:
[----:B------:R-:W1:Y:S01]  /*5630*/  SYNCS.PHASECHK.TRANS64.TRYWAIT P0, [R6+URZ], R5 ;  /* 0x00000005060075a7 */ /* 0x000e62000800017f */
[----:B------:R-:W-:-:S05]  /*5640*/  VIADD R0, R11, 0x1 ;  /* 0x000000010b007836 */ /* 0x000fca0000000000 */
[----:B------:R-:W-:-:S04]  /*5650*/  ISETP.NE.AND P1, PT, R0, 0x3, PT ;  /* 0x000000030000780c */ /* 0x000fc80003f25270 */
[----:B0-----:R-:W-:Y:S02]  /*5660*/  SEL R4, RZ, 0x1, P1 ;  /* 0x00000001ff047807 */ /* 0x001fe40000800000 */
[----:B------:R-:W-:Y:S02]  /*5670*/  SEL R3, R0, RZ, P1 ;  /* 0x000000ff00037207 */ /* 0x000fe40000800000 */
[----:B------:R-:W-:Y:S01]  /*5680*/  LOP3.LUT R0, R9, R4, RZ, 0x3c, !PT ;  /* 0x0000000409007212 */ /* 0x000fe200078e3cff */
[----:B-1----:R-:W-:Y:S06]  /*5690*/  @!P0 BRA `(.L_x_64) ;  /* 0x0000000000b08947 */ /* 0x002fec0003800000 */
.L_x_74:
[----:B------:R-:W-:Y:S01]  /*56a0*/  IMAD R3, R3, 0x8, R2 ;  /* 0x0000000803037824 */ /* 0x000fe200078e0202 */
[----:B------:R-:W-:-:S07]  /*56b0*/  SHF.L.U32 R0, R0, 0x1f, RZ ;  /* 0x0000001f00007819 */ /* 0x000fce00000006ff */
.L_x_65:
[----:B-1----:R1:W2:Y:S02]  /*56c0*/  SYNCS.PHASECHK.TRANS64.TRYWAIT P0, [R3+URZ], R0 ;  /* 0x00000000030075a7 */ /* 0x0022a4000800017f */
[----:B--2---:R-:W-:Y:S05]  /*56d0*/  @!P0 NANOSLEEP.SYNCS 0x989680 ;  /* 0x009896800000895d */ /* 0x004fea0003900000 */
[----:B------:R-:W2:Y:S02]  /*56e0*/  @!P0 SYNCS.PHASECHK.TRANS64 P0, [R3+URZ], R0 ;  /* 0x00000000030085a7 */ /* 0x000ea4000800007f */
[----:B--2---:R-:W-:Y:S05]  /*56f0*/  @!P0 BRA `(.L_x_65) ;  /* 0xfffffffc00f08947 */ /* 0x004fea000383ffff */
.L_x_61:
[----:B------:R-:W-:Y:S05]  /*5700*/  BSYNC B0 ;  /* 0x0000000000007941 */ /* 0x000fea0003800000 */
.L_x_60:
[----:B------:R-:W-:Y:S05]  /*5710*/  EXIT ;  /* 0x000000000000794d */ /* 0x000fea0003800000 */
.L_x_17:
[----:B-1----:R1:W3:Y:S02]  /*5720*/  SYNCS.PHASECHK.TRANS64.TRYWAIT P1, [R3+URZ], R0 ;  /* 0x00000000030075a7 */ /* 0x0022e4000802017f */
[----:B---3--:R-:W-:Y:S05]  /*5730*/  @!P1 NANOSLEEP.SYNCS 0x989680 ;  /* 0x009896800000995d */ /* 0x008fea0003900000 */
[----:B------:R-:W3:Y:S02]  /*5740*/  @!P1 SYNCS.PHASECHK.TRANS64 P1, [R3+URZ], R0 ;  /* 0x00000000030095a7 */ /* 0x000ee4000802007f */
[----:B---3--:R-:W-:Y:S05]  /*5750*/  @!P1 BRA `(.L_x_17) ;  /* 0xfffffffc00f09947 */ /* 0x008fea000383ffff */
[----:B------:R-:W-:Y:S05]  /*5760*/  BRA `(.L_x_16) ;  /* 0xffffffb800c07947 */ /* 0x000fea000383ffff */
.L_x_22:
[----:B-1----:R1:W3:Y:S02]  /*5770*/  SYNCS.PHASECHK.TRANS64.TRYWAIT P1, [R4+URZ], R3 ;  /* 0x00000003040075a7 */ /* 0x0022e4000802017f */
[----:B---3--:R-:W-:Y:S05]  /*5780*/  @!P1 NANOSLEEP.SYNCS 0x989680 ;  /* 0x009896800000995d */ /* 0x008fea0003900000 */
[----:B------:R-:W3:Y:S02]  /*5790*/  @!P1 SYNCS.PHASECHK.TRANS64 P1, [R4+URZ], R3 ;  /* 0x00000003040095a7 */ /* 0x000ee4000802007f */
[----:B---3--:R-:W-:Y:S05]  /*57a0*/  @!P1 BRA `(.L_x_22) ;  /* 0xfffffffc00f09947 */ /* 0x008fea000383ffff */
[----:B------:R-:W-:Y:S05]  /*57b0*/  BRA `(.L_x_21) ;  /* 0xffffffc000d47947 */ /* 0x000fea000383ffff */
.L_x_47:
[----:B------:R-:W-:Y:S01]  /*57c0*/  BSSY B1, `(.L_x_66) ;  /* 0x0000006000017945 */ /* 0x000fe20003800000 */
[----:B------:R-:W-:-:S07]  /*57d0*/  IMAD.MOV.U32 R15, RZ, RZ, -0x1 ;  /* 0xffffffffff0f7424 */ /* 0x000fce00078e00ff */
[----:B------:R-:W-:Y:S05]  /*57e0*/  WARPSYNC.COLLECTIVE R15, `(.L_x_67) ;  /* 0x000000000f0c7348 */ /* 0x000fea0003c00000 */
[----:B------:R-:W-:Y:S02]  /*57f0*/  ELECT P6, UR62, PT ;  /* 0x00000000003e782f */ /* 0x000fe400038c0000 */
[----:B------:R-:W-:Y:S01]  /*5800*/  MOV R14, UR62 ;  /* 0x0000003e000e7c02 */ /* 0x000fe20008000f00 */
[----:B------:R-:W-:Y:S10]  /*5810*/  ENDCOLLECTIVE ;  /* 0x000000000000791b */ /* 0x000ff40003800000 */
.L_x_67:
[----:B------:R-:W-:Y:S05]  /*5820*/  BSYNC B1 ;  /* 0x0000000000017941 */ /* 0x000fea0003800000 */
.L_x_66:
[----:B------:R-:W-:Y:S05]  /*5830*/  BRA `(.L_x_68) ;  /* 0xfffffff000647947 */ /* 0x000fea000383ffff */
.L_x_50:
[----:B0-----:R0:W1:Y:S02]  /*5840*/  SYNCS.PHASECHK.TRANS64.TRYWAIT P1, [R14+URZ+0x18], R5 ;  /* 0x000018050e0075a7 */ /* 0x001064000802017f */
[----:B-1----:R-:W-:Y:S05]  /*5850*/  @!P1 NANOSLEEP.SYNCS 0x989680 ;  /* 0x009896800000995d */ /* 0x002fea0003900000 */
[----:B------:R-:W1:Y:S02]  /*5860*/  @!P1 SYNCS.PHASECHK.TRANS64 P1, [R14+URZ+0x18], R5 ;  /* 0x000018050e0095a7 */ /* 0x000e64000802007f */
[----:B-1----:R-:W-:Y:S05]  /*5870*/  @!P1 BRA `(.L_x_50) ;  /* 0xfffffffc00f09947 */ /* 0x002fea000383ffff */
[----:B------:R-:W-:Y:S05]  /*5880*/  BRA `(.L_x_69) ;  /* 0xfffffff000987947 */ /* 0x000fea000383ffff */
.L_x_59:
[----:B------:R-:W-:Y:S01]  /*5890*/  BSSY B0, `(.L_x_70) ;  /* 0x0000006000007945 */ /* 0x000fe20003800000 */
[----:B------:R-:W-:-:S07]  /*58a0*/  IMAD.MOV.U32 R15, RZ, RZ, -0x1 ;  /* 0xffffffffff0f7424 */ /* 0x000fce00078e00ff */
[----:B------:R-:W-:Y:S05]  /*58b0*/  WARPSYNC.COLLECTIVE R15, `(.L_x_71) ;  /* 0x000000000f0c7348 */ /* 0x000fea0003c00000 */
[----:B------:R-:W-:Y:S02]  /*58c0*/  ELECT P6, UR62, PT ;  /* 0x00000000003e782f */ /* 0x000fe400038c0000 */
[----:B------:R-:W-:Y:S01]  /*58d0*/  MOV R14, UR62 ;  /* 0x0000003e000e7c02 */ /* 0x000fe20008000f00 */
[----:B------:R-:W-:Y:S10]  /*58e0*/  ENDCOLLECTIVE ;  /* 0x000000000000791b */ /* 0x000ff40003800000 */
.L_x_71:
[----:B------:R-:W-:Y:S05]  /*58f0*/  BSYNC B0 ;  /* 0x0000000000007941 */ /* 0x000fea0003800000 */
.L_x_70:
[----:B------:R-:W-:Y:S05]  /*5900*/  BRA `(.L_x_72) ;  /* 0xfffffff800f47947 */ /* 0x000fea000383ffff */
.L_x_63:
[----:B0-----:R0:W1:Y:S02]  /*5910*/  SYNCS.PHASECHK.TRANS64.TRYWAIT P0, [R7+URZ], R4 ;  /* 0x00000004070075a7 */ /* 0x001064000800017f */
[----:B-1----:R-:W-:Y:S05]  /*5920*/  @!P0 NANOSLEEP.SYNCS 0x989680 ;  /* 0x009896800000895d */ /* 0x002fea0003900000 */
[----:B------:R-:W1:Y:S02]  /*5930*/  @!P0 SYNCS.PHASECHK.TRANS64 P0, [R7+URZ], R4 ;  /* 0x00000004070085a7 */ /* 0x000e64000800007f */
[----:B-1----:R-:W-:Y:S05]  /*5940*/  @!P0 BRA `(.L_x_63) ;  /* 0xfffffffc00f08947 */ /* 0x002fea000383ffff */
[----:B------:R-:W-:Y:S05]  /*5950*/  BRA `(.L_x_73) ;  /* 0xfffffffc00347947 */ /* 0x000fea000383ffff */
.L_x_64:
[----:B0-----:R0:W1:Y:S02]  /*5960*/  SYNCS.PHASECHK.TRANS64.TRYWAIT P0, [R6+URZ], R5 ;  /* 0x00000005060075a7 */ /* 0x001064000800017f */
[----:B-1----:R-:W-:Y:S05]  /*5970*/  @!P0 NANOSLEEP.SYNCS 0x989680 ;  /* 0x009896800000895d */ /* 0x002fea0003900000 */
[----:B------:R-:W1:Y:S02]  /*5980*/  @!P0 SYNCS.PHASECHK.TRANS64 P0, [R6+URZ], R5 ;  /* 0x00000005060085a7 */ /* 0x000e64000800007f */
[----:B-1----:R-:W-:Y:S05]  /*5990*/  @!P0 BRA `(.L_x_64) ;  /* 0xfffffffc00f08947 */ /* 0x002fea000383ffff */
[----:B------:R-:W-:Y:S05]  /*59a0*/  BRA `(.L_x_74) ;  /* 0xfffffffc003c7947 */ /* 0x000fea000383ffff */
.L_x_75:
[----:B------:R-:W-:-:S00]  /*59b0*/  BRA `(.L_x_75) ;  /* 0xfffffffc00fc7947 */ /* 0x000fc0000383ffff */
[----:B------:R-:W-:-:S00]  /*59c0*/  NOP ;  /* 0x0000000000007918 */ /* 0x000fc00000000000 */
        /* <DEDUP_REMOVED lines=11> */
.L_x_76:


//--------------------- .nv.global.init           --------------------------
	.section	.nv.global.init,"aw",@progbits
.nv.global.init:
	.type		$str$22,@object
	.size		$str$22,($str$23 - $str$22)
$str$22:
        /*0000*/ 	.byte	0x6b, 0x5f, 0x74, 0x69, 0x6c, 0x65, 0x5f, 0x63, 0x6f, 0x75, 0x6e, 0x74, 0x20, 0x3e, 0x3d, 0x20
        /*0010*/ 	.byte	0x31, 0x00
	.type		$str$23,@object
	.size		$str$23,(__unnamed_1 - $str$23)
$str$23:
        /*0012*/ 	.byte	0x2f, 0x74, 0x6d, 0x70, 0x2f, 0x63, 0x75, 0x74, 0x6c, 0x61, 0x73, 0x73, 0x5f, 0x73, 0x77, 0x65
        /*0022*/ 	.byte	0x65, 0x70, 0x5f, 0x73, 0x72, 0x63, 0x2f, 0x69, 0x6e, 0x63, 0x6c, 0x75, 0x64, 0x65, 0x2f, 0x63
        /*0032*/ 	.byte	0x75, 0x74, 0x6c, 0x61, 0x73, 0x73, 0x2f, 0x67, 0x65, 0x6d, 0x6d, 0x2f, 0x63, 0x6f, 0x6c, 0x6c
        /*0042*/ 	.byte	0x65, 0x63, 0x74, 0x69, 0x76, 0x65, 0x2f, 0x73, 0x6d, 0x39, 0x30, 0x5f, 0x6d, 0x6d, 0x61, 0x5f
        /*0052*/ 	.byte	0x74, 0x6d, 0x61, 0x5f, 0x67, 0x6d, 0x6d, 0x61, 0x5f, 0x73, 0x73, 0x5f, 0x77, 0x61, 0x72, 0x70
        /*0062*/ 	.byte	0x73, 0x70, 0x65, 0x63, 0x69, 0x61, 0x6c, 0x69, 0x7a, 0x65, 0x64, 0x2e, 0x68, 0x70, 0x70, 0x00
	.type		__unnamed_1,@object
	.size		__unnamed_1,(.L_0 - __unnamed_1)
__unnamed_1:
        /*0072*/ 	.byte	0x76, 0x6f, 0x69, 0x64, 0x20, 0x63, 0x75, 0x74, 0x6c, 0x61, 0x73, 0x73, 0x3a, 0x3a, 0x67, 0x65
        /* <DEDUP_REMOVED lines=171> */
        /*0b32*/ 	.byte	0x75, 0x74, 0x65, 0x3a, 0x3a, 0x69, 0x64, 0x65, 0x6e, 0x74, 0x69, 0x74, 0x79, 0x5d, 0x00
.L_0:


//--------------------- .nv.shared._ZN7cutlass13device_kernelINS_4gemm6kernel13GemmUniversalIN4cute5tupleIJiiiiEEENS1_10collective13CollectiveMmaINS1_34MainloopSm90TmaGmmaWarpSpecializedILi3ENS5_IJNS4_1CILi1EEESB_SB_EEENS1_35KernelTmaWarpSpecializedCooperativeEEENS5_IJNSA_ILi512EEENSA_ILi8EEENSA_ILi128EEEEEEaNS5_IJlSB_lEEEaSJ_NS4_8TiledMMAINS4_8MMA_AtomIJNS4_4SM904GMMA25MMA_64x8x32_S32S8S8_SS_TNEEEENS4_6LayoutINS5_IJNSA_ILi2EEESB_SB_EEENS5_IJSB_NSA_ILi0EEEST_EEEEENS5_IJNS4_10UnderscoreESW_SW_EEEEENS4_13SM90_TMA_LOADENS4_14ComposedLayoutINS4_7SwizzleILi3ELi4ELi3EEENS4_18smem_ptr_flag_bitsILi8EEENSQ_INS5_IJSG_SH_EEENS5_IJSH_SB_EEEEEEEvNS4_8identityESZ_S18_vS19_EENS_8epilogue10collective6detail29Sm90TmaWarpSpecializedAdapterINS1C_15DefaultEpilogueIaSJ_SJ_NS1B_6thread17LinearCombinationIaLi1EiiLNS1G_9ScaleType4KindE0ELNS_15FloatRoundStyleE2EaEENS1_15EpilogueDefaultEEEEEvvEEEEvNT_6ParamsE --------------------------
	.section	.nv.shared._ZN7cutlass13device_kernelINS_4gemm6kernel13GemmUniversalIN4cute5tupleIJiiiiEEENS1_10collective13CollectiveMmaINS1_34MainloopSm90TmaGmmaWarpSpecializedILi3ENS5_IJNS4_1CILi1EEESB_SB_EEENS1_35KernelTmaWarpSpecializedCooperativeEEENS5_IJNSA_ILi512EEENSA_ILi8EEENSA_ILi128EEEEEEaNS5_IJlSB_lEEEaSJ_NS4_8TiledMMAINS4_8MMA_AtomIJNS4_4SM904GMMA25MMA_64x8x32_S32S8S8_SS_TNEEEENS4_6LayoutINS5_IJNSA_ILi2EEESB_SB_EEENS5_IJSB_NSA_ILi0EEEST_EEEEENS5_IJNS4_10UnderscoreESW_SW_EEEEENS4_13SM90_TMA_LOADENS4_14ComposedLayoutINS4_7SwizzleILi3ELi4ELi3EEENS4_18smem_ptr_flag_bitsILi8EEENSQ_INS5_IJSG_SH_EEENS5_IJSH_SB_EEEEEEEvNS4_8identityESZ_S18_vS19_EENS_8epilogue10collective6detail29Sm90TmaWarpSpecializedAdapterINS1C_15DefaultEpilogueIaSJ_SJ_NS1B_6thread17LinearCombinationIaLi1EiiLNS1G_9ScaleType4KindE0ELNS_15FloatRoundStyleE2EaEENS1_15EpilogueDefaultEEEEEvvEEEEvNT_6ParamsE,"aw",@nobits
	.sectionflags	@""
	.align	16
	.zero		1024


//--------------------- .nv.shared.reserved.0     --------------------------
	.section	.nv.shared.reserved.0,"aw",@nobits
	.weak		__nv_reservedSMEM_offset_0_alias
	.size		__nv_reservedSMEM_offset_0_alias, 0, 0
	.other		__nv_reservedSMEM_offset_0_alias,@"STO_CUDA_RESERVED_SHARED STV_DEFAULT"
__nv_reservedSMEM_offset_0_alias:
	.zero		0


//--------------------- .nv.global                --------------------------
	.section	.nv.global,"aw",@nobits
.nv.global:
	.type		_ZN40_INTERNAL_a4707a6d_4_k_cu_48cb4909_100234cute1_E,@object
	.size		_ZN40_INTERNAL_a4707a6d_4_k_cu_48cb4909_100234cute1_E,(_ZN40_INTERNAL_a4707a6d_4_k_cu_48cb4909_100234cuda3std3__45__cpo6cbeginE - _ZN40_INTERNAL_a4707a6d_4_k_cu_48cb4909_100234cute1_E)
_ZN40_INTERNAL_a4707a6d_4_k_cu_48cb4909_100234cute1_E:
	.zero		1
	.type		_ZN40_INTERNAL_a4707a6d_4_k_cu_48cb4909_100234cuda3std3__45__cpo6cbeginE,@object
	.size		_ZN40_INTERNAL_a4707a6d_4_k_cu_48cb4909_100234cuda3std3__45__cpo6cbeginE,(_ZN40_INTERNAL_a4707a6d_4_k_cu_48cb4909_100234cuda3std3__48in_placeE - _ZN40_INTERNAL_a4707a6d_4_k_cu_48cb4909_100234cuda3std3__45__cpo6cbeginE)
_ZN40_INTERNAL_a4707a6d_4_k_cu_48cb4909_100234cuda3std3__45__cpo6cbeginE:
	.zero		1
	.type		_ZN40_INTERNAL_a4707a6d_4_k_cu_48cb4909_100234cuda3std3__48in_placeE,@object
	.size		_ZN40_INTERNAL_a4707a6d_4_k_cu_48cb4909_100234cuda3std3__48in_placeE,(_ZN40_INTERNAL_a4707a6d_4_k_cu_48cb4909_100234cuda3std6ranges3__45__cpo9iter_moveE - _ZN40_INTERNAL_a4707a6d_4_k_cu_48cb4909_100234cuda3std3__48in_placeE)
_ZN40_INTERNAL_a4707a6d_4_k_cu_48cb4909_100234cuda3std3__48in_placeE:
	.zero		1
	.type		_ZN40_INTERNAL_a4707a6d_4_k_cu_48cb4909_100234cuda3std6ranges3__45__cpo9iter_moveE,@object
	.size		_ZN40_INTERNAL_a4707a6d_4_k_cu_48cb4909_100234cuda3std6ranges3__45__cpo9iter_moveE,(_ZN40_INTERNAL_a4707a6d_4_k_cu_48cb4909_100234cuda3std3__45__cpo5beginE - _ZN40_INTERNAL_a4707a6d_4_k_cu_48cb4909_100234cuda3std6ranges3__45__cpo9iter_moveE)
_ZN40_INTERNAL_a4707a6d_4_k_cu_48cb4909_100234cuda3std6ranges3__45__cpo9iter_moveE:
	.zero		1
	.type		_ZN40_INTERNAL_a4707a6d_4_k_cu_48cb4909_100234cuda3std3__45__cpo5beginE,@object
	.size		_ZN40_INTERNAL_a4707a6d_4_k_cu_48cb4909_100234cuda3std3__45__cpo5beginE,(_ZN40_INTERNAL_a4707a6d_4_k_cu_48cb4909_100234cuda3std3__442_GLOBAL__N__a4707a6d_4_k_cu_48cb4909_100236ignoreE - _ZN40_INTERNAL_a4707a6d_4_k_cu_48cb4909_100234cuda3std3__45__cpo5beginE)
_ZN40_INTERNAL_a4707a6d_4_k_cu_48cb4909_100234cuda3std3__45__cpo5beginE:
	.zero		1
	.type		_ZN40_INTERNAL_a4707a6d_4_k_cu_48cb4909_100234cuda3std3__442_GLOBAL__N__a4707a6d_4_k_cu_48cb4909_100236ignoreE,@object
	.size		_ZN40_INTERNAL_a4707a6d_4_k_cu_48cb4909_100234cuda3std3__442_GLOBAL__N__a4707a6d_4_k_cu_48cb4909_100236ignoreE,(_ZN40_INTERNAL_a4707a6d_4_k_cu_48cb4909_100234cute7productE - _ZN40_INTERNAL_a4707a6d_4_k_cu_48cb4909_100234cuda3std3__442_GLOBAL__N__a4707a6d_4_k_cu_48cb4909_100236ignoreE)
_ZN40_INTERNAL_a4707a6d_4_k_cu_48cb4909_100234cuda3std3__442_GLOBAL__N__a4707a6d_4_k_cu_48cb4909_100236ignoreE:
	.zero		1
	.type		_ZN40_INTERNAL_a4707a6d_4_k_cu_48cb4909_100234cute7productE,@object
	.size		_ZN40_INTERNAL_a4707a6d_4_k_cu_48cb4909_100234cute7productE,(_ZN40_INTERNAL_a4707a6d_4_k_cu_48cb4909_100234cuda3std3__45__cpo3endE - _ZN40_INTERNAL_a4707a6d_4_k_cu_48cb4909_100234cute7productE)
_ZN40_INTERNAL_a4707a6d_4_k_cu_48cb4909_100234cute7productE:
	.zero		1
	.type		_ZN40_INTERNAL_a4707a6d_4_k_cu_48cb4909_100234cuda3std3__45__cpo3endE,@object
	.size		_ZN40_INTERNAL_a4707a6d_4_k_cu_48cb4909_100234cuda3std3__45__cpo3endE,(_ZN40_INTERNAL_a4707a6d_4_k_cu_48cb4909_100234cuda3std3__419piecewise_constructE - _ZN40_INTERNAL_a4707a6d_4_k_cu_48cb4909_100234cuda3std3__45__cpo3endE)
_ZN40_INTERNAL_a4707a6d_4_k_cu_48cb4909_100234cuda3std3__45__cpo3endE:
	.zero		1
	.type		_ZN40_INTERNAL_a4707a6d_4_k_cu_48cb4909_100234cuda3std3__419piecewise_constructE,@object
	.size		_ZN40_INTERNAL_a4707a6d_4_k_cu_48cb4909_100234cuda3std3__419piecewise_constructE,(_ZN40_INTERNAL_a4707a6d_4_k_cu_48cb4909_100234cuda3std3__45__cpo4cendE - _ZN40_INTERNAL_a4707a6d_4_k_cu_48cb4909_100234cuda3std3__419piecewise_constructE)
_ZN40_INTERNAL_a4707a6d_4_k_cu_48cb4909_100234cuda3std3__419piecewise_constructE:
	.zero		1
	.type		_ZN40_INTERNAL_a4707a6d_4_k_cu_48cb4909_100234cuda3std3__45__cpo4cendE,@object
	.size		_ZN40_INTERNAL_a4707a6d_4_k_cu_48cb4909_100234cuda3std3__45__cpo4cendE,(_ZN40_INTERNAL_a4707a6d_4_k_cu_48cb4909_100234cuda3std6ranges3__45__cpo4swapE - _ZN40_INTERNAL_a4707a6d_4_k_cu_48cb4909_100234cuda3std3__45__cpo4cendE)
_ZN40_INTERNAL_a4707a6d_4_k_cu_48cb4909_100234cuda3std3__45__cpo4cendE:
	.zero		1
	.type		_ZN40_INTERNAL_a4707a6d_4_k_cu_48cb4909_100234cuda3std6ranges3__45__cpo4swapE,@object
	.size		_ZN40_INTERNAL_a4707a6d_4_k_cu_48cb4909_100234cuda3std6ranges3__45__cpo4swapE,(.L_8 - _ZN40_INTERNAL_a4707a6d_4_k_cu_48cb4909_100234cuda3std6ranges3__45__cpo4swapE)
_ZN40_INTERNAL_a4707a6d_4_k_cu_48cb4909_100234cuda3std6ranges3__45__cpo4swapE:
	.zero		1
.L_8:


//--------------------- .nv.constant0._ZN7cutlass13device_kernelINS_4gemm6kernel13GemmUniversalIN4cute5tupleIJiiiiEEENS1_10collective13CollectiveMmaINS1_34MainloopSm90TmaGmmaWarpSpecializedILi3ENS5_IJNS4_1CILi1EEESB_SB_EEENS1_35KernelTmaWarpSpecializedCooperativeEEENS5_IJNSA_ILi512EEENSA_ILi8EEENSA_ILi128EEEEEEaNS5_IJlSB_lEEEaSJ_NS4_8TiledMMAINS4_8MMA_AtomIJNS4_4SM904GMMA25MMA_64x8x32_S32S8S8_SS_TNEEEENS4_6LayoutINS5_IJNSA_ILi2EEESB_SB_EEENS5_IJSB_NSA_ILi0EEEST_EEEEENS5_IJNS4_10UnderscoreESW_SW_EEEEENS4_13SM90_TMA_LOADENS4_14ComposedLayoutINS4_7SwizzleILi3ELi4ELi3EEENS4_18smem_ptr_flag_bitsILi8EEENSQ_INS5_IJSG_SH_EEENS5_IJSH_SB_EEEEEEEvNS4_8identityESZ_S18_vS19_EENS_8epilogue10collective6detail29Sm90TmaWarpSpecializedAdapterINS1C_15DefaultEpilogueIaSJ_SJ_NS1B_6thread17LinearCombinationIaLi1EiiLNS1G_9ScaleType4KindE0ELNS_15FloatRoundStyleE2EaEENS1_15EpilogueDefaultEEEEEvvEEEEvNT_6ParamsE --------------------------
	.section	.nv.constant0._ZN7cutlass13device_kernelINS_4gemm6kernel13GemmUniversalIN4cute5tupleIJiiiiEEENS1_10collective13CollectiveMmaINS1_34MainloopSm90TmaGmmaWarpSpecializedILi3ENS5_IJNS4_1CILi1EEESB_SB_EEENS1_35KernelTmaWarpSpecializedCooperativeEEENS5_IJNSA_ILi512EEENSA_ILi8EEENSA_ILi128EEEEEEaNS5_IJlSB_lEEEaSJ_NS4_8TiledMMAINS4_8MMA_AtomIJNS4_4SM904GMMA25MMA_64x8x32_S32S8S8_SS_TNEEEENS4_6LayoutINS5_IJNSA_ILi2EEESB_SB_EEENS5_IJSB_NSA_ILi0EEEST_EEEEENS5_IJNS4_10UnderscoreESW_SW_EEEEENS4_13SM90_TMA_LOADENS4_14ComposedLayoutINS4_7SwizzleILi3ELi4ELi3EEENS4_18smem_ptr_flag_bitsILi8EEENSQ_INS5_IJSG_SH_EEENS5_IJSH_SB_EEEEEEEvNS4_8identityESZ_S18_vS19_EENS_8epilogue10collective6detail29Sm90TmaWarpSpecializedAdapterINS1C_15DefaultEpilogueIaSJ_SJ_NS1B_6thread17LinearCombinationIaLi1EiiLNS1G_9ScaleType4KindE0ELNS_15FloatRoundStyleE2EaEENS1_15EpilogueDefaultEEEEEvvEEEEvNT_6ParamsE,"a",@progbits
	.sectionflags	@""
	.align	4
.nv.constant0._ZN7cutlass13device_kernelINS_4gemm6kernel13GemmUniversalIN4cute5tupleIJiiiiEEENS1_10collective13CollectiveMmaINS1_34MainloopSm90TmaGmmaWarpSpecializedILi3ENS5_IJNS4_1CILi1EEESB_SB_EEENS1_35KernelTmaWarpSpecializedCooperativeEEENS5_IJNSA_ILi512EEENSA_ILi8EEENSA_ILi128EEEEEEaNS5_IJlSB_lEEEaSJ_NS4_8TiledMMAINS4_8MMA_AtomIJNS4_4SM904GMMA25MMA_64x8x32_S32S8S8_SS_TNEEEENS4_6LayoutINS5_IJNSA_ILi2EEESB_SB_EEENS5_IJSB_NSA_ILi0EEEST_EEEEENS5_IJNS4_10UnderscoreESW_SW_EEEEENS4_13SM90_TMA_LOADENS4_14ComposedLayoutINS4_7SwizzleILi3ELi4ELi3EEENS4_18smem_ptr_flag_bitsILi8EEENSQ_INS5_IJSG_SH_EEENS5_IJSH_SB_EEEEEEEvNS4_8identityESZ_S18_vS19_EENS_8epilogue10collective6detail29Sm90TmaWarpSpecializedAdapterINS1C_15DefaultEpilogueIaSJ_SJ_NS1B_6thread17LinearCombinationIaLi1EiiLNS1G_9ScaleType4KindE0ELNS_15FloatRoundStyleE2EaEENS1_15EpilogueDefaultEEEEEvvEEEEvNT_6ParamsE:
	.zero		1664


//--------------------- SYMBOLS --------------------------

	.type		.nv.reservedSmem.offset0,@object
	.size		.nv.reservedSmem.offset0,0x4
	.type		__assertfail,@function
